	.target	sm_90a

	.elftype	@"ET_EXEC"


//--------------------- .note.nv.tkinfo           --------------------------
	.section	.note.nv.tkinfo,"",@"SHT_NOTE"
	.sectionflags	@"SHF_NOTE_NV_TKINFO"
	.tkinfo
        /*0018*/ 	.word	0x00000002
        /*0030*/ 	.string	""
        /*0030*/ 	.string	"ptxas"
        /*0030*/ 	.string	"Cuda compilation tools, release 13.0, V13.0.88"
        /*0030*/ 	.string	"Build cuda_13.0.r13.0/compiler.36424714_0"
        /*0030*/ 	.string	"-arch sm_90a -m 64 "



//--------------------- .note.nv.cuinfo           --------------------------
	.section	.note.nv.cuinfo,"",@"SHT_NOTE"
	.sectionflags	@"SHF_NOTE_NV_CUINFO"
        /*0018*/ 	.short	0x0002
        /*001a*/ 	.short	0x005a
        /*001c*/ 	.short	0x0082
	.zero		2


//--------------------- .nv.info                  --------------------------
	.section	.nv.info,"",@"SHT_CUDA_INFO"
	.align	4


	//----- nvinfo : EIATTR_REGCOUNT
	.align		4
        /*0000*/ 	.byte	0x04, 0x2f
        /*0002*/ 	.short	(.L_12 - .L_11)
	.align		4
.L_11:
        /*0004*/ 	.word	index@(_ZN7cutlass13device_kernelINS_4conv6kernel13ConvUniversalINS1_16ConvProblemShapeILNS1_8OperatorE2ELi2EEENS1_10collective14CollectiveConvINS1_46MainloopSm90TmaGmmaWarpSpecializedImplicitGemmILS5_2ELi4ELi2EN4cute5tupleIJNSA_1CILi1EEESD_SD_EEENS1_36KernelImplicitTmaWarpSpecializedSm90ELi1EEENSB_IJNSC_ILi256EEENSB_IJNSC_ILi128EEEEEENSB_IJNSC_ILi64EEEEEEEEENS_6half_tESN_NSA_8TiledMMAINSA_8MMA_AtomIJNSA_4SM904GMMA26MMA_64x128x16_F32F16F16_SSILNSR_5MajorE1ELST_1ELNSR_7ScaleInE1ELSU_1EEEEEENSA_6LayoutISE_NSB_IJNSC_ILi0EEESY_SY_EEEEENSB_IJNSA_10UnderscoreES11_S11_EEEEENS7_6detail26Sm90ImplicitGemmTileTraitsINSA_13SM90_TMA_LOADENSA_14ComposedLayoutINSA_7SwizzleILi3ELi4ELi3EEENSA_18smem_ptr_flag_bitsILi16EEENSX_INSB_IJNSB_IJSK_NSC_ILi4EEEEEENSB_IJNSC_ILi8EEES1E_EEENSB_IJSD_S1C_EEEEEENSB_IJNSB_IJSD_NSC_ILi4096EEEEEENSB_IJSK_NSC_ILi512EEEEEENSB_IJSY_NSC_ILi16384EEEEEEEEEEEEEvEENS15_INSA_20SM90_TMA_LOAD_IM2COLENS17_IS19_S1B_NSX_INSB_IJNSB_IJSK_NSC_ILi2EEEEEES1F_S1G_EEENSB_IJS1J_S1L_NSB_IJSY_NSC_ILi8192EEEEEEEEEEEEEvEEEENS_8epilogue10collective6detail29Sm90TmaWarpSpecializedAdapterINS24_15DefaultEpilogueISN_NSB_IJlNSB_IJSD_llEEESY_EEES29_NS23_6thread17LinearCombinationISN_Li1EffLNS2A_9ScaleType4KindE0ELNS_15FloatRoundStyleE2ESN_EENS_4gemm15EpilogueDefaultEEEEEvvEEEEvNT_6ParamsE)
        /*0008*/ 	.word	0x000000ff


	//----- nvinfo : EIATTR_FRAME_SIZE
	.align		4
.L_12:
        /*000c*/ 	.byte	0x04, 0x11
        /*000e*/ 	.short	(.L_14 - .L_13)
	.align		4
.L_13:
        /*0010*/ 	.word	index@(_ZN7cutlass13device_kernelINS_4conv6kernel13ConvUniversalINS1_16ConvProblemShapeILNS1_8OperatorE2ELi2EEENS1_10collective14CollectiveConvINS1_46MainloopSm90TmaGmmaWarpSpecializedImplicitGemmILS5_2ELi4ELi2EN4cute5tupleIJNSA_1CILi1EEESD_SD_EEENS1_36KernelImplicitTmaWarpSpecializedSm90ELi1EEENSB_IJNSC_ILi256EEENSB_IJNSC_ILi128EEEEEENSB_IJNSC_ILi64EEEEEEEEENS_6half_tESN_NSA_8TiledMMAINSA_8MMA_AtomIJNSA_4SM904GMMA26MMA_64x128x16_F32F16F16_SSILNSR_5MajorE1ELST_1ELNSR_7ScaleInE1ELSU_1EEEEEENSA_6LayoutISE_NSB_IJNSC_ILi0EEESY_SY_EEEEENSB_IJNSA_10UnderscoreES11_S11_EEEEENS7_6detail26Sm90ImplicitGemmTileTraitsINSA_13SM90_TMA_LOADENSA_14ComposedLayoutINSA_7SwizzleILi3ELi4ELi3EEENSA_18smem_ptr_flag_bitsILi16EEENSX_INSB_IJNSB_IJSK_NSC_ILi4EEEEEENSB_IJNSC_ILi8EEES1E_EEENSB_IJSD_S1C_EEEEEENSB_IJNSB_IJSD_NSC_ILi4096EEEEEENSB_IJSK_NSC_ILi512EEEEEENSB_IJSY_NSC_ILi16384EEEEEEEEEEEEEvEENS15_INSA_20SM90_TMA_LOAD_IM2COLENS17_IS19_S1B_NSX_INSB_IJNSB_IJSK_NSC_ILi2EEEEEES1F_S1G_EEENSB_IJS1J_S1L_NSB_IJSY_NSC_ILi8192EEEEEEEEEEEEEvEEEENS_8epilogue10collective6detail29Sm90TmaWarpSpecializedAdapterINS24_15DefaultEpilogueISN_NSB_IJlNSB_IJSD_llEEESY_EEES29_NS23_6thread17LinearCombinationISN_Li1EffLNS2A_9ScaleType4KindE0ELNS_15FloatRoundStyleE2ESN_EENS_4gemm15EpilogueDefaultEEEEEvvEEEEvNT_6ParamsE)
        /*0014*/ 	.word	0x000003e8


	//----- nvinfo : EIATTR_MIN_STACK_SIZE
	.align		4
.L_14:
        /*0018*/ 	.byte	0x04, 0x12
        /*001a*/ 	.short	(.L_16 - .L_15)
	.align		4
.L_15:
        /*001c*/ 	.word	index@(_ZN7cutlass13device_kernelINS_4conv6kernel13ConvUniversalINS1_16ConvProblemShapeILNS1_8OperatorE2ELi2EEENS1_10collective14CollectiveConvINS1_46MainloopSm90TmaGmmaWarpSpecializedImplicitGemmILS5_2ELi4ELi2EN4cute5tupleIJNSA_1CILi1EEESD_SD_EEENS1_36KernelImplicitTmaWarpSpecializedSm90ELi1EEENSB_IJNSC_ILi256EEENSB_IJNSC_ILi128EEEEEENSB_IJNSC_ILi64EEEEEEEEENS_6half_tESN_NSA_8TiledMMAINSA_8MMA_AtomIJNSA_4SM904GMMA26MMA_64x128x16_F32F16F16_SSILNSR_5MajorE1ELST_1ELNSR_7ScaleInE1ELSU_1EEEEEENSA_6LayoutISE_NSB_IJNSC_ILi0EEESY_SY_EEEEENSB_IJNSA_10UnderscoreES11_S11_EEEEENS7_6detail26Sm90ImplicitGemmTileTraitsINSA_13SM90_TMA_LOADENSA_14ComposedLayoutINSA_7SwizzleILi3ELi4ELi3EEENSA_18smem_ptr_flag_bitsILi16EEENSX_INSB_IJNSB_IJSK_NSC_ILi4EEEEEENSB_IJNSC_ILi8EEES1E_EEENSB_IJSD_S1C_EEEEEENSB_IJNSB_IJSD_NSC_ILi4096EEEEEENSB_IJSK_NSC_ILi512EEEEEENSB_IJSY_NSC_ILi16384EEEEEEEEEEEEEvEENS15_INSA_20SM90_TMA_LOAD_IM2COLENS17_IS19_S1B_NSX_INSB_IJNSB_IJSK_NSC_ILi2EEEEEES1F_S1G_EEENSB_IJS1J_S1L_NSB_IJSY_NSC_ILi8192EEEEEEEEEEEEEvEEEENS_8epilogue10collective6detail29Sm90TmaWarpSpecializedAdapterINS24_15DefaultEpilogueISN_NSB_IJlNSB_IJSD_llEEESY_EEES29_NS23_6thread17LinearCombinationISN_Li1EffLNS2A_9ScaleType4KindE0ELNS_15FloatRoundStyleE2ESN_EENS_4gemm15EpilogueDefaultEEEEEvvEEEEvNT_6ParamsE)
        /*0020*/ 	.word	0x000003e8
.L_16:


//--------------------- .nv.compat                --------------------------
	.section	.nv.compat,"",@"SHT_CUDA_COMPAT_INFO"
	.align	4
        /*0000*/ 	.byte	0x02, 0x09, 0x01, 0x00, 0x02, 0x02, 0x04, 0x00, 0x02, 0x05, 0x05, 0x00, 0x03, 0x07, 0x01, 0x01
        /*0010*/ 	.byte	0x02, 0x03, 0x01, 0x00, 0x02, 0x06, 0x01, 0x00, 0x04, 0x0b, 0x08, 0x00, 0x00, 0x00, 0x00, 0x00
        /*0020*/ 	.byte	0x00, 0x00, 0x00, 0x00


//--------------------- .nv.info._ZN7cutlass13device_kernelINS_4conv6kernel13ConvUniversalINS1_16ConvProblemShapeILNS1_8OperatorE2ELi2EEENS1_10collective14CollectiveConvINS1_46MainloopSm90TmaGmmaWarpSpecializedImplicitGemmILS5_2ELi4ELi2EN4cute5tupleIJNSA_1CILi1EEESD_SD_EEENS1_36KernelImplicitTmaWarpSpecializedSm90ELi1EEENSB_IJNSC_ILi256EEENSB_IJNSC_ILi128EEEEEENSB_IJNSC_ILi64EEEEEEEEENS_6half_tESN_NSA_8TiledMMAINSA_8MMA_AtomIJNSA_4SM904GMMA26MMA_64x128x16_F32F16F16_SSILNSR_5MajorE1ELST_1ELNSR_7ScaleInE1ELSU_1EEEEEENSA_6LayoutISE_NSB_IJNSC_ILi0EEESY_SY_EEEEENSB_IJNSA_10UnderscoreES11_S11_EEEEENS7_6detail26Sm90ImplicitGemmTileTraitsINSA_13SM90_TMA_LOADENSA_14ComposedLayoutINSA_7SwizzleILi3ELi4ELi3EEENSA_18smem_ptr_flag_bitsILi16EEENSX_INSB_IJNSB_IJSK_NSC_ILi4EEEEEENSB_IJNSC_ILi8EEES1E_EEENSB_IJSD_S1C_EEEEEENSB_IJNSB_IJSD_NSC_ILi4096EEEEEENSB_IJSK_NSC_ILi512EEEEEENSB_IJSY_NSC_ILi16384EEEEEEEEEEEEEvEENS15_INSA_20SM90_TMA_LOAD_IM2COLENS17_IS19_S1B_NSX_INSB_IJNSB_IJSK_NSC_ILi2EEEEEES1F_S1G_EEENSB_IJS1J_S1L_NSB_IJSY_NSC_ILi8192EEEEEEEEEEEEEvEEEENS_8epilogue10collective6detail29Sm90TmaWarpSpecializedAdapterINS24_15DefaultEpilogueISN_NSB_IJlNSB_IJSD_llEEESY_EEES29_NS23_6thread17LinearCombinationISN_Li1EffLNS2A_9ScaleType4KindE0ELNS_15FloatRoundStyleE2ESN_EENS_4gemm15EpilogueDefaultEEEEEvvEEEEvNT_6ParamsE --------------------------
	.section	.nv.info._ZN7cutlass13device_kernelINS_4conv6kernel13ConvUniversalINS1_16ConvProblemShapeILNS1_8OperatorE2ELi2EEENS1_10collective14CollectiveConvINS1_46MainloopSm90TmaGmmaWarpSpecializedImplicitGemmILS5_2ELi4ELi2EN4cute5tupleIJNSA_1CILi1EEESD_SD_EEENS1_36KernelImplicitTmaWarpSpecializedSm90ELi1EEENSB_IJNSC_ILi256EEENSB_IJNSC_ILi128EEEEEENSB_IJNSC_ILi64EEEEEEEEENS_6half_tESN_NSA_8TiledMMAINSA_8MMA_AtomIJNSA_4SM904GMMA26MMA_64x128x16_F32F16F16_SSILNSR_5MajorE1ELST_1ELNSR_7ScaleInE1ELSU_1EEEEEENSA_6LayoutISE_NSB_IJNSC_ILi0EEESY_SY_EEEEENSB_IJNSA_10UnderscoreES11_S11_EEEEENS7_6detail26Sm90ImplicitGemmTileTraitsINSA_13SM90_TMA_LOADENSA_14ComposedLayoutINSA_7SwizzleILi3ELi4ELi3EEENSA_18smem_ptr_flag_bitsILi16EEENSX_INSB_IJNSB_IJSK_NSC_ILi4EEEEEENSB_IJNSC_ILi8EEES1E_EEENSB_IJSD_S1C_EEEEEENSB_IJNSB_IJSD_NSC_ILi4096EEEEEENSB_IJSK_NSC_ILi512EEEEEENSB_IJSY_NSC_ILi16384EEEEEEEEEEEEEvEENS15_INSA_20SM90_TMA_LOAD_IM2COLENS17_IS19_S1B_NSX_INSB_IJNSB_IJSK_NSC_ILi2EEEEEES1F_S1G_EEENSB_IJS1J_S1L_NSB_IJSY_NSC_ILi8192EEEEEEEEEEEEEvEEEENS_8epilogue10collective6detail29Sm90TmaWarpSpecializedAdapterINS24_15DefaultEpilogueISN_NSB_IJlNSB_IJSD_llEEESY_EEES29_NS23_6thread17LinearCombinationISN_Li1EffLNS2A_9ScaleType4KindE0ELNS_15FloatRoundStyleE2ESN_EENS_4gemm15EpilogueDefaultEEEEEvvEEEEvNT_6ParamsE,"",@"SHT_CUDA_INFO"
	.sectionflags	@""
	.align	4


	//----- nvinfo : EIATTR_CUDA_API_VERSION
	.align		4
        /*0000*/ 	.byte	0x04, 0x37
        /*0002*/ 	.short	(.L_18 - .L_17)
.L_17:
        /*0004*/ 	.word	0x00000082


	//----- nvinfo : EIATTR_KPARAM_INFO
	.align		4
.L_18:
        /*0008*/ 	.byte	0x04, 0x17
        /*000a*/ 	.short	(.L_20 - .L_19)
.L_19:
        /*000c*/ 	.word	0x00000000
        /*0010*/ 	.short	0x0000
        /*0012*/ 	.short	0x0070
        /*0014*/ 	.byte	0x00, 0xf0, 0x01, 0x0e


	//----- nvinfo : EIATTR_SPARSE_MMA_MASK
	.align		4
.L_20:
        /*0018*/ 	.byte	0x03, 0x50
        /*001a*/ 	.short	0x0000


	//----- nvinfo : EIATTR_MAXREG_COUNT
	.align		4
        /*001c*/ 	.byte	0x03, 0x1b
        /*001e*/ 	.short	0x00ff


	//----- nvinfo : EIATTR_NUM_BARRIERS
	.align		4
        /*0020*/ 	.byte	0x02, 0x4c
        /*0022*/ 	.byte	0x01
	.zero		1


	//----- nvinfo : EIATTR_ANNOTATIONS
	.align		4
        /*0024*/ 	.byte	0x04, 0x55
        /*0026*/ 	.short	(.L_22 - .L_21)


	//   ....[0]....
.L_21:
        /*0028*/ 	.word	0x00000001
        /*002c*/ 	.byte	0x60, 0x0b, 0x00, 0x00, 0x01, 0x00, 0x00, 0x00, 0xa0, 0x0b, 0x00, 0x00, 0x01, 0x00, 0x00, 0x00
        /* <DEDUP_REMOVED lines=368> */
        /*173c*/ 	.byte	0xc0, 0x41, 0x01, 0x00, 0x01, 0x00, 0x00, 0x00, 0x00, 0x42, 0x01, 0x00


	//----- nvinfo : EIATTR_MERCURY_ISA_VERSION
	.align		4
.L_22:
        /*1748*/ 	.byte	0x03, 0x5f
        /*174a*/ 	.short	0x0101


	//----- nvinfo : EIATTR_COOP_GROUP_MASK_REGIDS
	.align		4
        /*174c*/ 	.byte	0x04, 0x29
        /*174e*/ 	.short	(.L_24 - .L_23)


	//   ....[0]....
.L_23:
        /*1750*/ 	.word	0xffffffff


	//   ....[1]....
        /*1754*/ 	.word	0xffffffff


	//   ....[2]....
        /*1758*/ 	.word	0xffffffff


	//----- nvinfo : EIATTR_COOP_GROUP_INSTR_OFFSETS
	.align		4
.L_24:
        /*175c*/ 	.byte	0x04, 0x28
        /*175e*/ 	.short	(.L_26 - .L_25)


	//   ....[0]....
.L_25:
        /*1760*/ 	.word	0x00000060


	//   ....[1]....
        /*1764*/ 	.word	0x00000090


	//   ....[2]....
        /*1768*/ 	.word	0x00000190


	//----- nvinfo : EIATTR_MBARRIER_INSTR_OFFSETS
	.align		4
.L_26:
        /*176c*/ 	.byte	0x04, 0x39
        /*176e*/ 	.short	(.L_28 - .L_27)


	//   ....[0]....
.L_27:
        /*1770*/ 	.word	0x000002e0
        /*1774*/ 	.word	0x000000ff
        /*1778*/ 	.word	0x00030000
        /*177c*/ 	.short	0x0100
        /*177e*/ 	.byte	0x07
	.zero		1


	//   ....[1]....
        /*1780*/ 	.word	0x000002f0
        /*1784*/ 	.word	0x000000ff
        /*1788*/ 	.word	0x00030020
        /*178c*/ 	.short	0x0100
        /*178e*/ 	.byte	0x07
	.zero		1


	//   ....[2]....
        /*1790*/ 	.word	0x00000300
        /*1794*/ 	.word	0x000000ff
        /*1798*/ 	.word	0x00030008
        /*179c*/ 	.short	0x0100
        /*179e*/ 	.byte	0x07
	.zero		1


	//   ....[3]....
        /*17a0*/ 	.word	0x00000310
        /*17a4*/ 	.word	0x000000ff
        /*17a8*/ 	.word	0x00030028
        /*17ac*/ 	.short	0x0100
        /*17ae*/ 	.byte	0x07
	.zero		1


	//   ....[4]....
        /*17b0*/ 	.word	0x00000320
        /*17b4*/ 	.word	0x000000ff
        /*17b8*/ 	.word	0x00030010
        /*17bc*/ 	.short	0x0100
        /*17be*/ 	.byte	0x07
	.zero		1


	//   ....[5]....
        /*17c0*/ 	.word	0x00000330
        /*17c4*/ 	.word	0x000000ff
        /*17c8*/ 	.word	0x00030030
        /*17cc*/ 	.short	0x0100
        /*17ce*/ 	.byte	0x07
	.zero		1


	//   ....[6]....
        /*17d0*/ 	.word	0x00000340
        /*17d4*/ 	.word	0x000000ff
        /*17d8*/ 	.word	0x00030018
        /*17dc*/ 	.short	0x0100
        /*17de*/ 	.byte	0x07
	.zero		1


	//   ....[7]....
        /*17e0*/ 	.word	0x00000350
        /*17e4*/ 	.word	0x000000ff
        /*17e8*/ 	.word	0x00030038
        /*17ec*/ 	.short	0x0100
        /*17ee*/ 	.byte	0x07
	.zero		1


	//   ....[8]....
        /*17f0*/ 	.word	0x00001640
        /*17f4*/ 	.word	0x00000003
        /*17f8*/ 	.word	0x00030000
        /*17fc*/ 	.short	0x010a
        /*17fe*/ 	.byte	0x3f
	.zero		1


	//   ....[9]....
        /*1800*/ 	.word	0x00003a50
        /*1804*/ 	.word	0x00000000
        /*1808*/ 	.word	0x00030000
        /*180c*/ 	.short	0x010a
        /*180e*/ 	.byte	0x3f
	.zero		1


	//   ....[10]....
        /*1810*/ 	.word	0x000062b0
        /*1814*/ 	.word	0x000000ff
        /*1818*/ 	.word	0x00000000
        /*181c*/ 	.short	0x0101
        /*181e*/ 	.byte	0x0c
	.zero		1


	//   ....[11]....
        /*1820*/ 	.word	0x000064c0
        /*1824*/ 	.word	0x000000ff
        /*1828*/ 	.word	0x00000000
        /*182c*/ 	.short	0x0101
        /*182e*/ 	.byte	0x04
	.zero		1


	//   ....[12]....
        /*1830*/ 	.word	0x000193c0
        /*1834*/ 	.word	0x00000005
        /*1838*/ 	.word	0x00030020
        /*183c*/ 	.short	0x010a
        /*183e*/ 	.byte	0x3f
	.zero		1


	//   ....[13]....
        /*1840*/ 	.word	0x00019b90
        /*1844*/ 	.word	0x00000003
        /*1848*/ 	.word	0x00000000
        /*184c*/ 	.short	0x010a
        /*184e*/ 	.byte	0x3f
	.zero		1


	//   ....[14]....
        /*1850*/ 	.word	0x00019c60
        /*1854*/ 	.word	0x00000003
        /*1858*/ 	.word	0x00000000
        /*185c*/ 	.short	0x010a
        /*185e*/ 	.byte	0x3f
	.zero		1


	//   ....[15]....
        /*1860*/ 	.word	0x00019d30
        /*1864*/ 	.word	0x00000003
        /*1868*/ 	.word	0x00000000
        /*186c*/ 	.short	0x010a
        /*186e*/ 	.byte	0x3f
	.zero		1


	//   ....[16]....
        /*1870*/ 	.word	0x00019e00
        /*1874*/ 	.word	0x00000003
        /*1878*/ 	.word	0x00000000
        /*187c*/ 	.short	0x010a
        /*187e*/ 	.byte	0x3f
	.zero		1


	//----- nvinfo : EIATTR_NUM_MBARRIERS
	.align		4
.L_28:
        /*1880*/ 	.byte	0x03, 0x38
        /*1882*/ 	.short	0x0008


	//----- nvinfo : EIATTR_EXIT_INSTR_OFFSETS
	.align		4
        /*1884*/ 	.byte	0x04, 0x1c
        /*1886*/ 	.short	(.L_30 - .L_29)


	//   ....[0]....
.L_29:
        /*1888*/ 	.word	0x00000b50


	//   ....[1]....
        /*188c*/ 	.word	0x00006800


	//   ....[2]....
        /*1890*/ 	.word	0x00006890


	//   ....[3]....
        /*1894*/ 	.word	0x000137d0


	//   ....[4]....
        /*1898*/ 	.word	0x00013810


	//   ....[5]....
        /*189c*/ 	.word	0x00019100


	//   ....[6]....
        /*18a0*/ 	.word	0x00019130


	//   ....[7]....
        /*18a4*/ 	.word	0x00019150


	//   ....[8]....
        /*18a8*/ 	.word	0x00019a60


	//   ....[9]....
        /*18ac*/ 	.word	0x00019e30


	//----- nvinfo : EIATTR_MAX_THREADS
	.align		4
.L_30:
        /*18b0*/ 	.byte	0x04, 0x05
        /*18b2*/ 	.short	(.L_32 - .L_31)
.L_31:
        /*18b4*/ 	.word	0x00000100
        /*18b8*/ 	.word	0x00000001
        /*18bc*/ 	.word	0x00000001


	//----- nvinfo : EIATTR_CRS_STACK_SIZE
	.align		4
.L_32:
        /*18c0*/ 	.byte	0x04, 0x1e
        /*18c2*/ 	.short	(.L_34 - .L_33)
.L_33:
        /*18c4*/ 	.word	0x00000000


	//----- nvinfo : EIATTR_CBANK_PARAM_SIZE
	.align		4
.L_34:
        /*18c8*/ 	.byte	0x03, 0x19
        /*18ca*/ 	.short	0x03f0


	//----- nvinfo : EIATTR_PARAM_CBANK
	.align		4
        /*18cc*/ 	.byte	0x04, 0x0a
        /*18ce*/ 	.short	(.L_36 - .L_35)
	.align		4
.L_35:
        /*18d0*/ 	.word	index@(.nv.constant0._ZN7cutlass13device_kernelINS_4conv6kernel13ConvUniversalINS1_16ConvProblemShapeILNS1_8OperatorE2ELi2EEENS1_10collective14CollectiveConvINS1_46MainloopSm90TmaGmmaWarpSpecializedImplicitGemmILS5_2ELi4ELi2EN4cute5tupleIJNSA_1CILi1EEESD_SD_EEENS1_36KernelImplicitTmaWarpSpecializedSm90ELi1EEENSB_IJNSC_ILi256EEENSB_IJNSC_ILi128EEEEEENSB_IJNSC_ILi64EEEEEEEEENS_6half_tESN_NSA_8TiledMMAINSA_8MMA_AtomIJNSA_4SM904GMMA26MMA_64x128x16_F32F16F16_SSILNSR_5MajorE1ELST_1ELNSR_7ScaleInE1ELSU_1EEEEEENSA_6LayoutISE_NSB_IJNSC_ILi0EEESY_SY_EEEEENSB_IJNSA_10UnderscoreES11_S11_EEEEENS7_6detail26Sm90ImplicitGemmTileTraitsINSA_13SM90_TMA_LOADENSA_14ComposedLayoutINSA_7SwizzleILi3ELi4ELi3EEENSA_18smem_ptr_flag_bitsILi16EEENSX_INSB_IJNSB_IJSK_NSC_ILi4EEEEEENSB_IJNSC_ILi8EEES1E_EEENSB_IJSD_S1C_EEEEEENSB_IJNSB_IJSD_NSC_ILi4096EEEEEENSB_IJSK_NSC_ILi512EEEEEENSB_IJSY_NSC_ILi16384EEEEEEEEEEEEEvEENS15_INSA_20SM90_TMA_LOAD_IM2COLENS17_IS19_S1B_NSX_INSB_IJNSB_IJSK_NSC_ILi2EEEEEES1F_S1G_EEENSB_IJS1J_S1L_NSB_IJSY_NSC_ILi8192EEEEEEEEEEEEEvEEEENS_8epilogue10collective6detail29Sm90TmaWarpSpecializedAdapterINS24_15DefaultEpilogueISN_NSB_IJlNSB_IJSD_llEEESY_EEES29_NS23_6thread17LinearCombinationISN_Li1EffLNS2A_9ScaleType4KindE0ELNS_15FloatRoundStyleE2ESN_EENS_4gemm15EpilogueDefaultEEEEEvvEEEEvNT_6ParamsE)
        /*18d4*/ 	.short	0x0210
        /*18d6*/ 	.short	0x03f0


	//----- nvinfo : EIATTR_SW_WAR
	.align		4
.L_36:
        /*18d8*/ 	.byte	0x04, 0x36
        /*18da*/ 	.short	(.L_38 - .L_37)
.L_37:
        /*18dc*/ 	.word	0x00000008
.L_38:


//--------------------- .nv.callgraph             --------------------------
	.section	.nv.callgraph,"",@"SHT_CUDA_CALLGRAPH"
	.align	4
	.sectionentsize	8
	.align		4
        /*0000*/ 	.word	0x00000000
	.align		4
        /*0004*/ 	.word	0xffffffff
	.align		4
        /*0008*/ 	.word	0x00000000
	.align		4
        /*000c*/ 	.word	0xfffffffe
	.align		4
        /*0010*/ 	.word	0x00000000
	.align		4
        /*0014*/ 	.word	0xfffffffd
	.align		4
        /*0018*/ 	.word	0x00000000
	.align		4
        /*001c*/ 	.word	0xfffffffc


//--------------------- .nv.constant4             --------------------------
	.section	.nv.constant4,"a",@progbits
	.align	8
	.align		8
.nv.constant4:
        /*0000*/ 	.dword	_ZN39_INTERNAL_c0eb13cb_4_k_cu_967584de_38334cuda3std3__45__cpo5beginE
	.align		8
        /*0008*/ 	.dword	_ZN39_INTERNAL_c0eb13cb_4_k_cu_967584de_38334cuda3std3__45__cpo3endE
	.align		8
        /*0010*/ 	.dword	_ZN39_INTERNAL_c0eb13cb_4_k_cu_967584de_38334cuda3std3__45__cpo6cbeginE
	.align		8
        /*0018*/ 	.dword	_ZN39_INTERNAL_c0eb13cb_4_k_cu_967584de_38334cuda3std3__45__cpo4cendE
	.align		8
        /*0020*/ 	.dword	_ZN39_INTERNAL_c0eb13cb_4_k_cu_967584de_38334cuda3std3__441_GLOBAL__N__c0eb13cb_4_k_cu_967584de_38336ignoreE
	.align		8
        /*0028*/ 	.dword	_ZN39_INTERNAL_c0eb13cb_4_k_cu_967584de_38334cuda3std3__419piecewise_constructE
	.align		8
        /*0030*/ 	.dword	_ZN39_INTERNAL_c0eb13cb_4_k_cu_967584de_38334cuda3std3__48in_placeE
	.align		8
        /*0038*/ 	.dword	_ZN39_INTERNAL_c0eb13cb_4_k_cu_967584de_38334cuda3std6ranges3__45__cpo4swapE
	.align		8
        /*0040*/ 	.dword	_ZN39_INTERNAL_c0eb13cb_4_k_cu_967584de_38334cuda3std6ranges3__45__cpo9iter_moveE
	.align		8
        /*0048*/ 	.dword	_ZN39_INTERNAL_c0eb13cb_4_k_cu_967584de_38334cute7productE
	.align		8
        /*0050*/ 	.dword	_ZN39_INTERNAL_c0eb13cb_4_k_cu_967584de_38334cute1_E


//--------------------- .text._ZN7cutlass13device_kernelINS_4conv6kernel13ConvUniversalINS1_16ConvProblemShapeILNS1_8OperatorE2ELi2EEENS1_10collective14CollectiveConvINS1_46MainloopSm90TmaGmmaWarpSpecializedImplicitGemmILS5_2ELi4ELi2EN4cute5tupleIJNSA_1CILi1EEESD_SD_EEENS1_36KernelImplicitTmaWarpSpecializedSm90ELi1EEENSB_IJNSC_ILi256EEENSB_IJNSC_ILi128EEEEEENSB_IJNSC_ILi64EEEEEEEEENS_6half_tESN_NSA_8TiledMMAINSA_8MMA_AtomIJNSA_4SM904GMMA26MMA_64x128x16_F32F16F16_SSILNSR_5MajorE1ELST_1ELNSR_7ScaleInE1ELSU_1EEEEEENSA_6LayoutISE_NSB_IJNSC_ILi0EEESY_SY_EEEEENSB_IJNSA_10UnderscoreES11_S11_EEEEENS7_6detail26Sm90ImplicitGemmTileTraitsINSA_13SM90_TMA_LOADENSA_14ComposedLayoutINSA_7SwizzleILi3ELi4ELi3EEENSA_18smem_ptr_flag_bitsILi16EEENSX_INSB_IJNSB_IJSK_NSC_ILi4EEEEEENSB_IJNSC_ILi8EEES1E_EEENSB_IJSD_S1C_EEEEEENSB_IJNSB_IJSD_NSC_ILi4096EEEEEENSB_IJSK_NSC_ILi512EEEEEENSB_IJSY_NSC_ILi16384EEEEEEEEEEEEEvEENS15_INSA_20SM90_TMA_LOAD_IM2COLENS17_IS19_S1B_NSX_INSB_IJNSB_IJSK_NSC_ILi2EEEEEES1F_S1G_EEENSB_IJS1J_S1L_NSB_IJSY_NSC_ILi8192EEEEEEEEEEEEEvEEEENS_8epilogue10collective6detail29Sm90TmaWarpSpecializedAdapterINS24_15DefaultEpilogueISN_NSB_IJlNSB_IJSD_llEEESY_EEES29_NS23_6thread17LinearCombinationISN_Li1EffLNS2A_9ScaleType4KindE0ELNS_15FloatRoundStyleE2ESN_EENS_4gemm15EpilogueDefaultEEEEEvvEEEEvNT_6ParamsE --------------------------
	.section	.text._ZN7cutlass13device_kernelINS_4conv6kernel13ConvUniversalINS1_16ConvProblemShapeILNS1_8OperatorE2ELi2EEENS1_10collective14CollectiveConvINS1_46MainloopSm90TmaGmmaWarpSpecializedImplicitGemmILS5_2ELi4ELi2EN4cute5tupleIJNSA_1CILi1EEESD_SD_EEENS1_36KernelImplicitTmaWarpSpecializedSm90ELi1EEENSB_IJNSC_ILi256EEENSB_IJNSC_ILi128EEEEEENSB_IJNSC_ILi64EEEEEEEEENS_6half_tESN_NSA_8TiledMMAINSA_8MMA_AtomIJNSA_4SM904GMMA26MMA_64x128x16_F32F16F16_SSILNSR_5MajorE1ELST_1ELNSR_7ScaleInE1ELSU_1EEEEEENSA_6LayoutISE_NSB_IJNSC_ILi0EEESY_SY_EEEEENSB_IJNSA_10UnderscoreES11_S11_EEEEENS7_6detail26Sm90ImplicitGemmTileTraitsINSA_13SM90_TMA_LOADENSA_14ComposedLayoutINSA_7SwizzleILi3ELi4ELi3EEENSA_18smem_ptr_flag_bitsILi16EEENSX_INSB_IJNSB_IJSK_NSC_ILi4EEEEEENSB_IJNSC_ILi8EEES1E_EEENSB_IJSD_S1C_EEEEEENSB_IJNSB_IJSD_NSC_ILi4096EEEEEENSB_IJSK_NSC_ILi512EEEEEENSB_IJSY_NSC_ILi16384EEEEEEEEEEEEEvEENS15_INSA_20SM90_TMA_LOAD_IM2COLENS17_IS19_S1B_NSX_INSB_IJNSB_IJSK_NSC_ILi2EEEEEES1F_S1G_EEENSB_IJS1J_S1L_NSB_IJSY_NSC_ILi8192EEEEEEEEEEEEEvEEEENS_8epilogue10collective6detail29Sm90TmaWarpSpecializedAdapterINS24_15DefaultEpilogueISN_NSB_IJlNSB_IJSD_llEEESY_EEES29_NS23_6thread17LinearCombinationISN_Li1EffLNS2A_9ScaleType4KindE0ELNS_15FloatRoundStyleE2ESN_EENS_4gemm15EpilogueDefaultEEEEEvvEEEEvNT_6ParamsE,"ax",@progbits
	.align	128
.text._ZN7cutlass13device_kernelINS_4conv6kernel13ConvUniversalINS1_16ConvProblemShapeILNS1_8OperatorE2ELi2EEENS1_10collective14CollectiveConvINS1_46MainloopSm90TmaGmmaWarpSpecializedImplicitGemmILS5_2ELi4ELi2EN4cute5tupleIJNSA_1CILi1EEESD_SD_EEENS1_36KernelImplicitTmaWarpSpecializedSm90ELi1EEENSB_IJNSC_ILi256EEENSB_IJNSC_ILi128EEEEEENSB_IJNSC_ILi64EEEEEEEEENS_6half_tESN_NSA_8TiledMMAINSA_8MMA_AtomIJNSA_4SM904GMMA26MMA_64x128x16_F32F16F16_SSILNSR_5MajorE1ELST_1ELNSR_7ScaleInE1ELSU_1EEEEEENSA_6LayoutISE_NSB_IJNSC_ILi0EEESY_SY_EEEEENSB_IJNSA_10UnderscoreES11_S11_EEEEENS7_6detail26Sm90ImplicitGemmTileTraitsINSA_13SM90_TMA_LOADENSA_14ComposedLayoutINSA_7SwizzleILi3ELi4ELi3EEENSA_18smem_ptr_flag_bitsILi16EEENSX_INSB_IJNSB_IJSK_NSC_ILi4EEEEEENSB_IJNSC_ILi8EEES1E_EEENSB_IJSD_S1C_EEEEEENSB_IJNSB_IJSD_NSC_ILi4096EEEEEENSB_IJSK_NSC_ILi512EEEEEENSB_IJSY_NSC_ILi16384EEEEEEEEEEEEEvEENS15_INSA_20SM90_TMA_LOAD_IM2COLENS17_IS19_S1B_NSX_INSB_IJNSB_IJSK_NSC_ILi2EEEEEES1F_S1G_EEENSB_IJS1J_S1L_NSB_IJSY_NSC_ILi8192EEEEEEEEEEEEEvEEEENS_8epilogue10collective6detail29Sm90TmaWarpSpecializedAdapterINS24_15DefaultEpilogueISN_NSB_IJlNSB_IJSD_llEEESY_EEES29_NS23_6thread17LinearCombinationISN_Li1EffLNS2A_9ScaleType4KindE0ELNS_15FloatRoundStyleE2ESN_EENS_4gemm15EpilogueDefaultEEEEEvvEEEEvNT_6ParamsE:
        .type           _ZN7cutlass13device_kernelINS_4conv6kernel13ConvUniversalINS1_16ConvProblemShapeILNS1_8OperatorE2ELi2EEENS1_10collective14CollectiveConvINS1_46MainloopSm90TmaGmmaWarpSpecializedImplicitGemmILS5_2ELi4ELi2EN4cute5tupleIJNSA_1CILi1EEESD_SD_EEENS1_36KernelImplicitTmaWarpSpecializedSm90ELi1EEENSB_IJNSC_ILi256EEENSB_IJNSC_ILi128EEEEEENSB_IJNSC_ILi64EEEEEEEEENS_6half_tESN_NSA_8TiledMMAINSA_8MMA_AtomIJNSA_4SM904GMMA26MMA_64x128x16_F32F16F16_SSILNSR_5MajorE1ELST_1ELNSR_7ScaleInE1ELSU_1EEEEEENSA_6LayoutISE_NSB_IJNSC_ILi0EEESY_SY_EEEEENSB_IJNSA_10UnderscoreES11_S11_EEEEENS7_6detail26Sm90ImplicitGemmTileTraitsINSA_13SM90_TMA_LOADENSA_14ComposedLayoutINSA_7SwizzleILi3ELi4ELi3EEENSA_18smem_ptr_flag_bitsILi16EEENSX_INSB_IJNSB_IJSK_NSC_ILi4EEEEEENSB_IJNSC_ILi8EEES1E_EEENSB_IJSD_S1C_EEEEEENSB_IJNSB_IJSD_NSC_ILi4096EEEEEENSB_IJSK_NSC_ILi512EEEEEENSB_IJSY_NSC_ILi16384EEEEEEEEEEEEEvEENS15_INSA_20SM90_TMA_LOAD_IM2COLENS17_IS19_S1B_NSX_INSB_IJNSB_IJSK_NSC_ILi2EEEEEES1F_S1G_EEENSB_IJS1J_S1L_NSB_IJSY_NSC_ILi8192EEEEEEEEEEEEEvEEEENS_8epilogue10collective6detail29Sm90TmaWarpSpecializedAdapterINS24_15DefaultEpilogueISN_NSB_IJlNSB_IJSD_llEEESY_EEES29_NS23_6thread17LinearCombinationISN_Li1EffLNS2A_9ScaleType4KindE0ELNS_15FloatRoundStyleE2ESN_EENS_4gemm15EpilogueDefaultEEEEEvvEEEEvNT_6ParamsE,@function
        .size           _ZN7cutlass13device_kernelINS_4conv6kernel13ConvUniversalINS1_16ConvProblemShapeILNS1_8OperatorE2ELi2EEENS1_10collective14CollectiveConvINS1_46MainloopSm90TmaGmmaWarpSpecializedImplicitGemmILS5_2ELi4ELi2EN4cute5tupleIJNSA_1CILi1EEESD_SD_EEENS1_36KernelImplicitTmaWarpSpecializedSm90ELi1EEENSB_IJNSC_ILi256EEENSB_IJNSC_ILi128EEEEEENSB_IJNSC_ILi64EEEEEEEEENS_6half_tESN_NSA_8TiledMMAINSA_8MMA_AtomIJNSA_4SM904GMMA26MMA_64x128x16_F32F16F16_SSILNSR_5MajorE1ELST_1ELNSR_7ScaleInE1ELSU_1EEEEEENSA_6LayoutISE_NSB_IJNSC_ILi0EEESY_SY_EEEEENSB_IJNSA_10UnderscoreES11_S11_EEEEENS7_6detail26Sm90ImplicitGemmTileTraitsINSA_13SM90_TMA_LOADENSA_14ComposedLayoutINSA_7SwizzleILi3ELi4ELi3EEENSA_18smem_ptr_flag_bitsILi16EEENSX_INSB_IJNSB_IJSK_NSC_ILi4EEEEEENSB_IJNSC_ILi8EEES1E_EEENSB_IJSD_S1C_EEEEEENSB_IJNSB_IJSD_NSC_ILi4096EEEEEENSB_IJSK_NSC_ILi512EEEEEENSB_IJSY_NSC_ILi16384EEEEEEEEEEEEEvEENS15_INSA_20SM90_TMA_LOAD_IM2COLENS17_IS19_S1B_NSX_INSB_IJNSB_IJSK_NSC_ILi2EEEEEES1F_S1G_EEENSB_IJS1J_S1L_NSB_IJSY_NSC_ILi8192EEEEEEEEEEEEEvEEEENS_8epilogue10collective6detail29Sm90TmaWarpSpecializedAdapterINS24_15DefaultEpilogueISN_NSB_IJlNSB_IJSD_llEEESY_EEES29_NS23_6thread17LinearCombinationISN_Li1EffLNS2A_9ScaleType4KindE0ELNS_15FloatRoundStyleE2ESN_EENS_4gemm15EpilogueDefaultEEEEEvvEEEEvNT_6ParamsE,(.L_x_535 - _ZN7cutlass13device_kernelINS_4conv6kernel13ConvUniversalINS1_16ConvProblemShapeILNS1_8OperatorE2ELi2EEENS1_10collective14CollectiveConvINS1_46MainloopSm90TmaGmmaWarpSpecializedImplicitGemmILS5_2ELi4ELi2EN4cute5tupleIJNSA_1CILi1EEESD_SD_EEENS1_36KernelImplicitTmaWarpSpecializedSm90ELi1EEENSB_IJNSC_ILi256EEENSB_IJNSC_ILi128EEEEEENSB_IJNSC_ILi64EEEEEEEEENS_6half_tESN_NSA_8TiledMMAINSA_8MMA_AtomIJNSA_4SM904GMMA26MMA_64x128x16_F32F16F16_SSILNSR_5MajorE1ELST_1ELNSR_7ScaleInE1ELSU_1EEEEEENSA_6LayoutISE_NSB_IJNSC_ILi0EEESY_SY_EEEEENSB_IJNSA_10UnderscoreES11_S11_EEEEENS7_6detail26Sm90ImplicitGemmTileTraitsINSA_13SM90_TMA_LOADENSA_14ComposedLayoutINSA_7SwizzleILi3ELi4ELi3EEENSA_18smem_ptr_flag_bitsILi16EEENSX_INSB_IJNSB_IJSK_NSC_ILi4EEEEEENSB_IJNSC_ILi8EEES1E_EEENSB_IJSD_S1C_EEEEEENSB_IJNSB_IJSD_NSC_ILi4096EEEEEENSB_IJSK_NSC_ILi512EEEEEENSB_IJSY_NSC_ILi16384EEEEEEEEEEEEEvEENS15_INSA_20SM90_TMA_LOAD_IM2COLENS17_IS19_S1B_NSX_INSB_IJNSB_IJSK_NSC_ILi2EEEEEES1F_S1G_EEENSB_IJS1J_S1L_NSB_IJSY_NSC_ILi8192EEEEEEEEEEEEEvEEEENS_8epilogue10collective6detail29Sm90TmaWarpSpecializedAdapterINS24_15DefaultEpilogueISN_NSB_IJlNSB_IJSD_llEEESY_EEES29_NS23_6thread17LinearCombinationISN_Li1EffLNS2A_9ScaleType4KindE0ELNS_15FloatRoundStyleE2ESN_EENS_4gemm15EpilogueDefaultEEEEEvvEEEEvNT_6ParamsE)
        .other          _ZN7cutlass13device_kernelINS_4conv6kernel13ConvUniversalINS1_16ConvProblemShapeILNS1_8OperatorE2ELi2EEENS1_10collective14CollectiveConvINS1_46MainloopSm90TmaGmmaWarpSpecializedImplicitGemmILS5_2ELi4ELi2EN4cute5tupleIJNSA_1CILi1EEESD_SD_EEENS1_36KernelImplicitTmaWarpSpecializedSm90ELi1EEENSB_IJNSC_ILi256EEENSB_IJNSC_ILi128EEEEEENSB_IJNSC_ILi64EEEEEEEEENS_6half_tESN_NSA_8TiledMMAINSA_8MMA_AtomIJNSA_4SM904GMMA26MMA_64x128x16_F32F16F16_SSILNSR_5MajorE1ELST_1ELNSR_7ScaleInE1ELSU_1EEEEEENSA_6LayoutISE_NSB_IJNSC_ILi0EEESY_SY_EEEEENSB_IJNSA_10UnderscoreES11_S11_EEEEENS7_6detail26Sm90ImplicitGemmTileTraitsINSA_13SM90_TMA_LOADENSA_14ComposedLayoutINSA_7SwizzleILi3ELi4ELi3EEENSA_18smem_ptr_flag_bitsILi16EEENSX_INSB_IJNSB_IJSK_NSC_ILi4EEEEEENSB_IJNSC_ILi8EEES1E_EEENSB_IJSD_S1C_EEEEEENSB_IJNSB_IJSD_NSC_ILi4096EEEEEENSB_IJSK_NSC_ILi512EEEEEENSB_IJSY_NSC_ILi16384EEEEEEEEEEEEEvEENS15_INSA_20SM90_TMA_LOAD_IM2COLENS17_IS19_S1B_NSX_INSB_IJNSB_IJSK_NSC_ILi2EEEEEES1F_S1G_EEENSB_IJS1J_S1L_NSB_IJSY_NSC_ILi8192EEEEEEEEEEEEEvEEEENS_8epilogue10collective6detail29Sm90TmaWarpSpecializedAdapterINS24_15DefaultEpilogueISN_NSB_IJlNSB_IJSD_llEEESY_EEES29_NS23_6thread17LinearCombinationISN_Li1EffLNS2A_9ScaleType4KindE0ELNS_15FloatRoundStyleE2ESN_EENS_4gemm15EpilogueDefaultEEEEEvvEEEEvNT_6ParamsE,@"STO_CUDA_ENTRY STV_DEFAULT"
_ZN7cutlass13device_kernelINS_4conv6kernel13ConvUniversalINS1_16ConvProblemShapeILNS1_8OperatorE2ELi2EEENS1_10collective14CollectiveConvINS1_46MainloopSm90TmaGmmaWarpSpecializedImplicitGemmILS5_2ELi4ELi2EN4cute5tupleIJNSA_1CILi1EEESD_SD_EEENS1_36KernelImplicitTmaWarpSpecializedSm90ELi1EEENSB_IJNSC_ILi256EEENSB_IJNSC_ILi128EEEEEENSB_IJNSC_ILi64EEEEEEEEENS_6half_tESN_NSA_8TiledMMAINSA_8MMA_AtomIJNSA_4SM904GMMA26MMA_64x128x16_F32F16F16_SSILNSR_5MajorE1ELST_1ELNSR_7ScaleInE1ELSU_1EEEEEENSA_6LayoutISE_NSB_IJNSC_ILi0EEESY_SY_EEEEENSB_IJNSA_10UnderscoreES11_S11_EEEEENS7_6detail26Sm90ImplicitGemmTileTraitsINSA_13SM90_TMA_LOADENSA_14ComposedLayoutINSA_7SwizzleILi3ELi4ELi3EEENSA_18smem_ptr_flag_bitsILi16EEENSX_INSB_IJNSB_IJSK_NSC_ILi4EEEEEENSB_IJNSC_ILi8EEES1E_EEENSB_IJSD_S1C_EEEEEENSB_IJNSB_IJSD_NSC_ILi4096EEEEEENSB_IJSK_NSC_ILi512EEEEEENSB_IJSY_NSC_ILi16384EEEEEEEEEEEEEvEENS15_INSA_20SM90_TMA_LOAD_IM2COLENS17_IS19_S1B_NSX_INSB_IJNSB_IJSK_NSC_ILi2EEEEEES1F_S1G_EEENSB_IJS1J_S1L_NSB_IJSY_NSC_ILi8192EEEEEEEEEEEEEvEEEENS_8epilogue10collective6detail29Sm90TmaWarpSpecializedAdapterINS24_15DefaultEpilogueISN_NSB_IJlNSB_IJSD_llEEESY_EEES29_NS23_6thread17LinearCombinationISN_Li1EffLNS2A_9ScaleType4KindE0ELNS_15FloatRoundStyleE2ESN_EENS_4gemm15EpilogueDefaultEEEEEvvEEEEvNT_6ParamsE:
[----:B------:R-:W0:Y:S01]  /*0000*/  LDC R1, c[0x0][0x28] ;  /* 0x00000a00ff017b82 */ /* 0x000e220000000800 */
[----:B------:R-:W1:Y:S01]  /*0010*/  S2R R4, SR_TID.X ;  /* 0x0000000000047919 */ /* 0x000e620000002100 */
[----:B------:R-:W-:Y:S01]  /*0020*/  ELECT P0, URZ, PT ;  /* 0x00000000003f782f */ /* 0x000fe20003800000 */
[----:B------:R-:W-:Y:S01]  /*0030*/  BSSY B0, `(.L_x_0) ;  /* 0x0000015000007945 */ /* 0x000fe20003800000 */
[----:B0-----:R-:W-:Y:S01]  /*0040*/  VIADD R1, R1, 0xfffffc18 ;  /* 0xfffffc1801017836 */ /* 0x001fe20000000000 */
[----:B-1----:R-:W-:-:S05]  /*0050*/  SHF.R.U32.HI R0, RZ, 0x5, R4 ;  /* 0x00000005ff007819 */ /* 0x002fca0000011604 */
[----:B------:R-:W0:Y:S02]  /*0060*/  SHFL.IDX PT, R2, R0, RZ, 0x1f ;  /* 0x00001fff00027589 */ /* 0x000e2400000e0000 */
[----:B0-----:R-:W-:Y:S02]  /*0070*/  R2UR UR9, R2 ;  /* 0x00000000020972ca */ /* 0x001fe400000e0000 */
[----:B------:R-:W-:-:S06]  /*0080*/  SHF.R.U32.HI R2, RZ, 0x7, R4 ;  /* 0x00000007ff027819 */ /* 0x000fcc0000011604 */
[----:B------:R-:W0:Y:S05]  /*0090*/  SHFL.IDX PT, R2, R2, RZ, 0x1f ;  /* 0x00001fff02027589 */ /* 0x000e2a00000e0000 */
[----:B------:R-:W-:Y:S02]  /*00a0*/  USHF.R.S32.HI UR4, URZ, 0x1f, UR9 ;  /* 0x0000001f3f047899 */ /* 0x000fe40008011409 */
[----:B------:R-:W-:Y:S02]  /*00b0*/  ISETP.NE.OR P0, PT, RZ, UR9, !P0 ;  /* 0x00000009ff007c0c */ /* 0x000fe4000c705670 */
[----:B------:R-:W-:-:S04]  /*00c0*/  ULEA.HI UR4, UR4, UR9, URZ, 0x2 ;  /* 0x0000000904047291 */ /* 0x000fc8000f8f103f */
[----:B------:R-:W-:-:S04]  /*00d0*/  ULOP3.LUT UR4, UR4, 0xfffffffc, URZ, 0xc0, !UPT ;  /* 0xfffffffc04047892 */ /* 0x000fc8000f8ec03f */
[----:B------:R-:W-:-:S03]  /*00e0*/  UIADD3 UR9, UR9, -UR4, URZ ;  /* 0x8000000409097290 */ /* 0x000fc6000fffe03f */
[----:B------:R-:W-:Y:S09]  /*00f0*/  @P0 BRA `(.L_x_1) ;  /* 0x0000000000200947 */ /* 0x000ff20003800000 */
[----:B------:R-:W-:Y:S02]  /*0100*/  ULDC.64 UR4, c[0x0][0x198] ;  /* 0x0000660000047ab9 */ /* 0x000fe40000000a00 */
[----:B------:R-:W-:Y:S02]  /*0110*/  UIADD3 UR6, UP0, UR4, 0xf0, URZ ;  /* 0x000000f004067890 */ /* 0x000fe4000ff1e03f */
[----:B------:R-:W-:Y:S02]  /*0120*/  UIADD3 UR4, UP1, UR4, 0x1f0, URZ ;  /* 0x000001f004047890 */ /* 0x000fe4000ff3e03f */
[----:B------:R-:W-:Y:S02]  /*0130*/  UIADD3.X UR7, URZ, UR5, URZ, UP0, !UPT ;  /* 0x000000053f077290 */ /* 0x000fe400087fe43f */
[----:B------:R-:W-:-:S07]  /*0140*/  UIADD3.X UR5, URZ, UR5, URZ, UP1, !UPT ;  /* 0x000000053f057290 */ /* 0x000fce0008ffe43f */
[----:B------:R1:W-:Y:S02]  /*0150*/  UTMACCTL.PF [UR6] ;  /* 0x00000000060079b9 */ /* 0x0003e40008040000 */
[----:B------:R1:W-:Y:S02]  /*0160*/  UTMACCTL.PF [UR4] ;  /* 0x00000000040079b9 */ /* 0x0003e40008040000 */
[----:B-1----:R-:W-:Y:S01]  /*0170*/  NOP ;  /* 0x0000000000007918 */ /* 0x002fe20000000000 */
.L_x_1:
[----:B------:R-:W-:Y:S05]  /*0180*/  BSYNC B0 ;  /* 0x0000000000007941 */ /* 0x000fea0003800000 */
.L_x_0:
[----:B------:R-:W1:Y:S01]  /*0190*/  SHFL.IDX PT, R0, R0, RZ, 0x1f ;  /* 0x00001fff00007589 */ /* 0x000e6200000e0000 */
[----:B0-----:R-:W-:-:S13]  /*01a0*/  R2UR UR16, R2 ;  /* 0x00000000021072ca */ /* 0x001fda00000e0000 */
[----:B------:R-:W-:Y:S02]  /*01b0*/  ULOP3.LUT UP0, URZ, UR16, UR9, URZ, 0xfc, !UPT ;  /* 0x00000009103f7292 */ /* 0x000fe4000f80fc3f */
[----:B------:R-:W-:Y:S02]  /*01c0*/  UISETP.NE.AND UP1, UPT, UR16, 0x1, UPT ;  /* 0x000000011000788c */ /* 0x000fe4000bf25270 */
[----:B------:R-:W-:-:S04]  /*01d0*/  USEL UR6, URZ, 0x1, UP0 ;  /* 0x000000013f067887 */ /* 0x000fc80008000000 */
[----:B------:R-:W-:Y:S01]  /*01e0*/  USEL UR6, UR6, 0x2, UP1 ;  /* 0x0000000206067887 */ /* 0x000fe20008800000 */
[----:B-1----:R-:W-:-:S13]  /*01f0*/  ISETP.NE.AND P0, PT, R0, RZ, PT ;  /* 0x000000ff0000720c */ /* 0x002fda0003f05270 */
[----:B------:R-:W-:Y:S05]  /*0200*/  @P0 BRA `(.L_x_2) ;  /* 0x0000000000580947 */ /* 0x000fea0003800000 */
[----:B------:R-:W0:Y:S01]  /*0210*/  S2UR UR7, SR_CgaCtaId ;  /* 0x00000000000779c3 */ /* 0x000e220000008800 */
[----:B------:R-:W-:Y:S01]  /*0220*/  UMOV UR4, 0x400 ;  /* 0x0000040000047882 */ /* 0x000fe20000000000 */
[----:B------:R-:W-:Y:S01]  /*0230*/  UMOV UR5, 0x1 ;  /* 0x0000000100057882 */ /* 0x000fe20000000000 */
[----:B------:R-:W-:Y:S01]  /*0240*/  UMOV UR10, 0x80 ;  /* 0x00000080000a7882 */ /* 0x000fe20000000000 */
[----:B------:R-:W-:Y:S01]  /*0250*/  ELECT P0, URZ, PT ;  /* 0x00000000003f782f */ /* 0x000fe20003800000 */
[----:B------:R-:W-:-:S04]  /*0260*/  UIADD3 UR10, -UR10, 0x100000, URZ ;  /* 0x001000000a0a7890 */ /* 0x000fc8000fffe13f */
[----:B------:R-:W-:Y:S02]  /*0270*/  USHF.L.U32 UR11, UR10, 0xb, URZ ;  /* 0x0000000b0a0b7899 */ /* 0x000fe4000800063f */
[----:B------:R-:W-:Y:S02]  /*0280*/  USHF.L.U32 UR10, UR10, 0x1, URZ ;  /* 0x000000010a0a7899 */ /* 0x000fe4000800063f */
[----:B0-----:R-:W-:Y:S02]  /*0290*/  ULEA UR7, UR7, UR4, 0x18 ;  /* 0x0000000407077291 */ /* 0x001fe4000f8ec03f */
[----:B------:R-:W-:-:S04]  /*02a0*/  UIADD3 UR4, -UR5, 0x100000, URZ ;  /* 0x0010000005047890 */ /* 0x000fc8000fffe13f */
[----:B------:R-:W-:Y:S02]  /*02b0*/  USHF.L.U32 UR5, UR4, 0xb, URZ ;  /* 0x0000000b04057899 */ /* 0x000fe4000800063f */
[----:B------:R-:W-:Y:S01]  /*02c0*/  USHF.L.U32 UR4, UR4, 0x1, URZ ;  /* 0x0000000104047899 */ /* 0x000fe2000800063f */
[----:B------:R-:W0:Y:S11]  /*02d0*/  FENCE.VIEW.ASYNC.S ;  /* 0x00000000000073c6 */ /* 0x000e360000000000 */
[----:B0-----:R0:W1:Y:S01]  /*02e0*/  SYNCS.EXCH.64 URZ, [UR7+0x30000], UR4 ;  /* 0x03000004073f75b2 */ /* 0x0010620008000100 */
[----:B------:R0:W2:Y:S01]  /*02f0*/  SYNCS.EXCH.64 URZ, [UR7+0x30020], UR10 ;  /* 0x0300200a073f75b2 */ /* 0x0000a20008000100 */
[----:B------:R0:W3:Y:S01]  /*0300*/  SYNCS.EXCH.64 URZ, [UR7+0x30008], UR4 ;  /* 0x03000804073f75b2 */ /* 0x0000e20008000100 */
[----:B------:R0:W4:Y:S01]  /*0310*/  SYNCS.EXCH.64 URZ, [UR7+0x30028], UR10 ;  /* 0x0300280a073f75b2 */ /* 0x0001220008000100 */
[----:B------:R0:W0:Y:S01]  /*0320*/  SYNCS.EXCH.64 URZ, [UR7+0x30010], UR4 ;  /* 0x03001004073f75b2 */ /* 0x0000220008000100 */
[----:B------:R0:W0:Y:S01]  /*0330*/  SYNCS.EXCH.64 URZ, [UR7+0x30030], UR10 ;  /* 0x0300300a073f75b2 */ /* 0x0000220008000100 */
[----:B------:R0:W0:Y:S01]  /*0340*/  SYNCS.EXCH.64 URZ, [UR7+0x30018], UR4 ;  /* 0x03001804073f75b2 */ /* 0x0000220008000100 */
[----:B------:R0:W0:Y:S01]  /*0350*/  SYNCS.EXCH.64 URZ, [UR7+0x30038], UR10 ;  /* 0x0300380a073f75b2 */ /* 0x0000220008000100 */
[----:B------:R-:W-:Y:S01]  /*0360*/  NOP ;  /* 0x0000000000007918 */ /* 0x000fe20000000000 */
.L_x_2:
[----:B0-----:R-:W-:Y:S01]  /*0370*/  ULDC.64 UR4, c[0x0][0x598] ;  /* 0x0001660000047ab9 */ /* 0x001fe20000000a00 */
[----:B------:R-:W-:Y:S01]  /*0380*/  NOP ;  /* 0x0000000000007918 */ /* 0x000fe20000000000 */
[----:B------:R-:W-:Y:S01]  /*0390*/  ISETP.NE.U32.AND P0, PT, RZ, UR4, PT ;  /* 0x00000004ff007c0c */ /* 0x000fe2000bf05070 */
[----:B------:R-:W-:Y:S01]  /*03a0*/  NOP ;  /* 0x0000000000007918 */ /* 0x000fe20000000000 */
[----:B------:R-:W-:Y:S01]  /*03b0*/  ULDC.64 UR24, c[0x0][0x208] ;  /* 0x0000820000187ab9 */ /* 0x000fe20000000a00 */
[----:B-1234-:R-:W-:Y:S01]  /*03c0*/  BAR.SYNC.DEFER_BLOCKING 0x0 ;  /* 0x0000000000007b1d */ /* 0x01efe20000010000 */
[----:B------:R-:W-:-:S13]  /*03d0*/  ISETP.NE.AND.EX P0, PT, RZ, UR5, PT, P0 ;  /* 0x00000005ff007c0c */ /* 0x000fda000bf05300 */
[----:B------:R-:W-:Y:S05]  /*03e0*/  @!P0 BRA `(.L_x_3) ;  /* 0x0000000000208947 */ /* 0x000fea0003800000 */
[----:B------:R-:W0:Y:S02]  /*03f0*/  LDC.64 R2, c[0x0][0x598] ;  /* 0x00016600ff027b82 */ /* 0x000e240000000a00 */
[----:B0-----:R-:W2:Y:S02]  /*0400*/  LDG.E.64 R2, desc[UR24][R2.64] ;  /* 0x0000001802027981 */ /* 0x001ea4000c1e1b00 */
[----:B--2---:R-:W-:-:S04]  /*0410*/  ISETP.NE.U32.AND P0, PT, R2, RZ, PT ;  /* 0x000000ff0200720c */ /* 0x004fc80003f05070 */
[----:B------:R-:W-:-:S13]  /*0420*/  ISETP.NE.AND.EX P0, PT, R3, RZ, PT, P0 ;  /* 0x000000ff0300720c */ /* 0x000fda0003f05300 */
[----:B------:R-:W-:Y:S05]  /*0430*/  @!P0 BRA `(.L_x_3) ;  /* 0x00000000000c8947 */ /* 0x000fea0003800000 */
[----:B------:R-:W2:Y:S02]  /*0440*/  LD.E R2, desc[UR24][R2.64] ;  /* 0x0000001802027980 */ /* 0x000ea4000c101900 */
[----:B--2---:R-:W-:Y:S01]  /*0450*/  R2UR UR13, R2 ;  /* 0x00000000020d72ca */ /* 0x004fe200000e0000 */
[----:B------:R-:W-:-:S14]  /*0460*/  BRA `(.L_x_4) ;  /* 0x0000000000247947 */ /* 0x000fdc0003800000 */
.L_x_3:
[----:B------:R-:W-:Y:S02]  /*0470*/  ULDC.64 UR4, c[0x0][0x588] ;  /* 0x0001620000047ab9 */ /* 0x000fe40000000a00 */
[----:B------:R-:W-:-:S04]  /*0480*/  ISETP.NE.U32.AND P0, PT, RZ, UR4, PT ;  /* 0x00000004ff007c0c */ /* 0x000fc8000bf05070 */
[----:B------:R-:W-:-:S13]  /*0490*/  ISETP.NE.AND.EX P0, PT, RZ, UR5, PT, P0 ;  /* 0x00000005ff007c0c */ /* 0x000fda000bf05300 */
[----:B------:R-:W-:Y:S05]  /*04a0*/  @!P0 BRA `(.L_x_5) ;  /* 0x0000000000108947 */ /* 0x000fea0003800000 */
[----:B------:R-:W0:Y:S02]  /*04b0*/  LDC.64 R2, c[0x0][0x588] ;  /* 0x00016200ff027b82 */ /* 0x000e240000000a00 */
[----:B0-----:R-:W2:Y:S02]  /*04c0*/  LDG.E R2, desc[UR24][R2.64] ;  /* 0x0000001802027981 */ /* 0x001ea4000c1e1900 */
[----:B--2---:R-:W-:Y:S01]  /*04d0*/  R2UR UR13, R2 ;  /* 0x00000000020d72ca */ /* 0x004fe200000e0000 */
[----:B------:R-:W-:-:S14]  /*04e0*/  BRA `(.L_x_4) ;  /* 0x0000000000047947 */ /* 0x000fdc0003800000 */
.L_x_5:
[----:B------:R-:W-:-:S05]  /*04f0*/  ULDC UR13, c[0x0][0x580] ;  /* 0x00016000000d7ab9 */ /* 0x000fca0000000800 */
.L_x_4:
[----:B------:R-:W-:Y:S02]  /*0500*/  ULDC.64 UR4, c[0x0][0x5a0] ;  /* 0x0001680000047ab9 */ /* 0x000fe40000000a00 */
[----:B------:R-:W-:-:S04]  /*0510*/  ISETP.NE.U32.AND P0, PT, RZ, UR4, PT ;  /* 0x00000004ff007c0c */ /* 0x000fc8000bf05070 */
        /* <DEDUP_REMOVED lines=10> */
.L_x_6:
        /* <DEDUP_REMOVED lines=8> */
.L_x_8:
[----:B------:R-:W-:-:S05]  /*0640*/  ULDC UR8, c[0x0][0x584] ;  /* 0x0001610000087ab9 */ /* 0x000fca0000000800 */
.L_x_7:
[----:B------:R-:W-:Y:S01]  /*0650*/  ULDC UR4, c[0x0][0x4c0] ;  /* 0x0001300000047ab9 */ /* 0x000fe20000000800 */
[----:B------:R-:W0:Y:S01]  /*0660*/  S2R R5, SR_CTAID.Y ;  /* 0x0000000000057919 */ /* 0x000e220000002600 */
[----:B------:R-:W-:Y:S01]  /*0670*/  UIADD3 UR4, UR4, 0x7f, URZ ;  /* 0x0000007f04047890 */ /* 0x000fe2000fffe03f */
[----:B------:R-:W1:Y:S01]  /*0680*/  S2UR UR10, SR_CTAID.Y ;  /* 0x00000000000a79c3 */ /* 0x000e620000002600 */
[----:B------:R-:W-:Y:S01]  /*0690*/  ULDC UR15, c[0x0][0x4c4] ;  /* 0x00013100000f7ab9 */ /* 0x000fe20000000800 */
[----:B------:R-:W-:Y:S01]  /*06a0*/  ULDC UR51, c[0x0][0x290] ;  /* 0x0000a40000337ab9 */ /* 0x000fe20000000800 */
[----:B------:R-:W-:Y:S01]  /*06b0*/  USHF.R.S32.HI UR5, URZ, 0x1f, UR4 ;  /* 0x0000001f3f057899 */ /* 0x000fe20008011404 */
[----:B------:R-:W-:Y:S01]  /*06c0*/  IMAD.U32 R6, RZ, RZ, UR15 ;  /* 0x0000000fff067e24 */ /* 0x000fe2000f8e00ff */
[----:B------:R-:W-:Y:S02]  /*06d0*/  ISETP.NE.AND P0, PT, RZ, UR16, PT ;  /* 0x00000010ff007c0c */ /* 0x000fe4000bf05270 */
[----:B------:R-:W-:-:S02]  /*06e0*/  ULEA.HI UR5, UR5, UR4, URZ, 0x7 ;  /* 0x0000000405057291 */ /* 0x000fc4000f8f383f */
[----:B------:R-:W-:Y:S01]  /*06f0*/  IABS R6, R6 ;  /* 0x0000000600067213 */ /* 0x000fe20000000000 */
[----:B------:R-:W-:Y:S01]  /*0700*/  UMOV UR4, URZ ;  /* 0x0000003f00047c82 */ /* 0x000fe20008000000 */
[----:B------:R-:W-:Y:S02]  /*0710*/  USHF.R.S32.HI UR14, URZ, 0x7, UR5 ;  /* 0x000000073f0e7899 */ /* 0x000fe40008011405 */
[----:B------:R-:W-:-:S04]  /*0720*/  R2UR UR17, R6 ;  /* 0x00000000061172ca */ /* 0x000fc800000e0000 */
[----:B------:R-:W-:-:S05]  /*0730*/  IMAD.U32 R3, RZ, RZ, UR14 ;  /* 0x0000000eff037e24 */ /* 0x000fca000f8e00ff */
[-C--:B------:R-:W-:Y:S02]  /*0740*/  IABS R0, R3.reuse ;  /* 0x0000000300007213 */ /* 0x080fe40000000000 */
[----:B------:R-:W-:Y:S02]  /*0750*/  IABS R3, R3 ;  /* 0x0000000300037213 */ /* 0x000fe40000000000 */
[----:B------:R-:W-:-:S13]  /*0760*/  R2UR UR12, R0 ;  /* 0x00000000000c72ca */ /* 0x000fda00000e0000 */
[----:B------:R-:W2:Y:S08]  /*0770*/  I2F.RP R0, UR12 ;  /* 0x0000000c00007d06 */ /* 0x000eb00008209400 */
[----:B--2---:R-:W2:Y:S02]  /*0780*/  MUFU.RCP R0, R0 ;  /* 0x0000000000007308 */ /* 0x004ea40000001000 */
[----:B--2---:R-:W-:Y:S01]  /*0790*/  VIADD R2, R0, 0xffffffe ;  /* 0x0ffffffe00027836 */ /* 0x004fe20000000000 */
[----:B0-----:R-:W-:-:S04]  /*07a0*/  IABS R0, R5 ;  /* 0x0000000500007213 */ /* 0x001fc80000000000 */
[----:B------:R-:W-:Y:S01]  /*07b0*/  R2UR UR11, R0 ;  /* 0x00000000000b72ca */ /* 0x000fe200000e0000 */
[----:B------:R-:W0:Y:S08]  /*07c0*/  F2I.FTZ.U32.TRUNC.NTZ R2, R2 ;  /* 0x0000000200027305 */ /* 0x000e30000021f000 */
[----:B------:R-:W2:Y:S01]  /*07d0*/  I2F.RP R0, UR17 ;  /* 0x0000001100007d06 */ /* 0x000ea20008209400 */
[----:B0-----:R-:W-:Y:S01]  /*07e0*/  R2UR UR5, R2 ;  /* 0x00000000020572ca */ /* 0x001fe200000e0000 */
[----:B------:R-:W-:-:S06]  /*07f0*/  IMAD.MOV R2, RZ, RZ, -R3 ;  /* 0x000000ffff027224 */ /* 0x000fcc00078e0a03 */
[----:B--2---:R-:W0:Y:S06]  /*0800*/  MUFU.RCP R0, R0 ;  /* 0x0000000000007308 */ /* 0x004e2c0000001000 */
[----:B------:R-:W-:-:S04]  /*0810*/  UIADD3 UR7, URZ, -UR5, URZ ;  /* 0x800000053f077290 */ /* 0x000fc8000fffe03f */
[----:B------:R-:W-:-:S04]  /*0820*/  UIMAD UR7, UR7, UR12, URZ ;  /* 0x0000000c070772a4 */ /* 0x000fc8000f8e023f */
[----:B------:R-:W-:-:S03]  /*0830*/  UIMAD.WIDE.U32 UR4, UR5, UR7, UR4 ;  /* 0x00000007050472a5 */ /* 0x000fc6000f8e0004 */
[----:B------:R-:W-:Y:S01]  /*0840*/  R2UR UR7, R2 ;  /* 0x00000000020772ca */ /* 0x000fe200000e0000 */
[----:B------:R-:W-:Y:S01]  /*0850*/  UIMAD.WIDE.U32 UR4, UR5, UR11, URZ ;  /* 0x0000000b050472a5 */ /* 0x000fe2000f8e003f */
[----:B0-----:R-:W-:-:S06]  /*0860*/  VIADD R2, R0, 0xffffffe ;  /* 0x0ffffffe00027836 */ /* 0x001fcc0000000000 */
[----:B------:R-:W0:Y:S05]  /*0870*/  F2I.FTZ.U32.TRUNC.NTZ R2, R2 ;  /* 0x0000000200027305 */ /* 0x000e2a000021f000 */
[----:B------:R-:W-:-:S04]  /*0880*/  UIMAD UR4, UR5, UR7, UR11 ;  /* 0x00000007050472a4 */ /* 0x000fc8000f8e020b */
[----:B------:R-:W-:-:S11]  /*0890*/  UISETP.GT.U32.AND UP1, UPT, UR12, UR4, UPT ;  /* 0x000000040c00728c */ /* 0x000fd6000bf24070 */
[----:B------:R-:W-:Y:S02]  /*08a0*/  @!UP1 UIADD3 UR4, UR4, -UR12, URZ ;  /* 0x8000000c04049290 */ /* 0x000fe4000fffe03f */
[----:B------:R-:W-:Y:S02]  /*08b0*/  @!UP1 UIADD3 UR5, UR5, 0x1, URZ ;  /* 0x0000000105059890 */ /* 0x000fe4000fffe03f */
[----:B------:R-:W-:Y:S02]  /*08c0*/  UISETP.GE.U32.AND UP0, UPT, UR4, UR12, UPT ;  /* 0x0000000c0400728c */ /* 0x000fe4000bf06070 */
[----:B-1----:R-:W-:-:S04]  /*08d0*/  ULOP3.LUT UR4, UR10, UR14, URZ, 0x3c, !UPT ;  /* 0x0000000e0a047292 */ /* 0x002fc8000f8e3c3f */
[----:B------:R-:W-:-:S03]  /*08e0*/  UISETP.GE.AND UP1, UPT, UR4, URZ, UPT ;  /* 0x0000003f0400728c */ /* 0x000fc6000bf26270 */
[----:B------:R-:W-:Y:S02]  /*08f0*/  UMOV UR4, URZ ;  /* 0x0000003f00047c82 */ /* 0x000fe40008000000 */
[----:B------:R-:W-:Y:S02]  /*0900*/  @UP0 UIADD3 UR5, UR5, 0x1, URZ ;  /* 0x0000000105050890 */ /* 0x000fe4000fffe03f */
[----:B------:R-:W-:-:S05]  /*0910*/  UISETP.NE.AND UP0, UPT, UR14, URZ, UPT ;  /* 0x0000003f0e00728c */ /* 0x000fca000bf05270 */
[----:B------:R-:W-:Y:S01]  /*0920*/  UMOV UR12, UR5 ;  /* 0x00000005000c7c82 */ /* 0x000fe20008000000 */
[----:B0-----:R-:W-:Y:S01]  /*0930*/  R2UR UR5, R2 ;  /* 0x00000000020572ca */ /* 0x001fe200000e0000 */
[----:B------:R-:W-:-:S04]  /*0940*/  @!UP1 UIADD3 UR12, -UR12, URZ, URZ ;  /* 0x0000003f0c0c9290 */ /* 0x000fc8000fffe13f */
[----:B------:R-:W-:Y:S02]  /*0950*/  @!UP0 ULOP3.LUT UR12, URZ, UR14, URZ, 0x33, !UPT ;  /* 0x0000000e3f0c8292 */ /* 0x000fe4000f8e333f */
[----:B------:R-:W-:-:S04]  /*0960*/  UISETP.NE.AND UP0, UPT, UR15, URZ, UPT ;  /* 0x0000003f0f00728c */ /* 0x000fc8000bf05270 */
[----:B------:R-:W-:Y:S02]  /*0970*/  IMAD.U32 R0, RZ, RZ, UR12 ;  /* 0x0000000cff007e24 */ /* 0x000fe4000f8e00ff */
[----:B------:R-:W-:-:S03]  /*0980*/  UIADD3 UR7, URZ, -UR5, URZ ;  /* 0x800000053f077290 */ /* 0x000fc6000fffe03f */
[----:B------:R-:W-:Y:S01]  /*0990*/  IABS R0, R0 ;  /* 0x0000000000007213 */ /* 0x000fe20000000000 */
[----:B------:R-:W-:-:S03]  /*09a0*/  UIMAD UR7, UR7, UR17, URZ ;  /* 0x00000011070772a4 */ /* 0x000fc6000f8e023f */
[----:B------:R-:W-:Y:S01]  /*09b0*/  R2UR UR11, R0 ;  /* 0x00000000000b72ca */ /* 0x000fe200000e0000 */
[----:B------:R-:W-:Y:S02]  /*09c0*/  UIMAD.WIDE.U32 UR4, UR5, UR7, UR4 ;  /* 0x00000007050472a5 */ /* 0x000fe4000f8e0004 */
[----:B------:R-:W-:-:S10]  /*09d0*/  ULOP3.LUT UR7, UR12, UR15, URZ, 0x3c, !UPT ;  /* 0x0000000f0c077292 */ /* 0x000fd4000f8e3c3f */
[----:B------:R-:W-:-:S04]  /*09e0*/  UIMAD.WIDE.U32 UR4, UR5, UR11, URZ ;  /* 0x0000000b050472a5 */ /* 0x000fc8000f8e003f */
[----:B------:R-:W-:-:S04]  /*09f0*/  UIADD3 UR4, -UR5, URZ, URZ ;  /* 0x0000003f05047290 */ /* 0x000fc8000fffe13f */
[----:B------:R-:W-:-:S04]  /*0a00*/  UIMAD UR4, UR17, UR4, UR11 ;  /* 0x00000004110472a4 */ /* 0x000fc8000f8e020b */
[----:B------:R-:W-:-:S11]  /*0a10*/  UISETP.GT.U32.AND UP2, UPT, UR17, UR4, UPT ;  /* 0x000000041100728c */ /* 0x000fd6000bf44070 */
[----:B------:R-:W-:Y:S02]  /*0a20*/  @!UP2 UIADD3 UR4, UR4, -UR17, URZ ;  /* 0x800000110404a290 */ /* 0x000fe4000fffe03f */
[----:B------:R-:W-:Y:S02]  /*0a30*/  @!UP2 UIADD3 UR5, UR5, 0x1, URZ ;  /* 0x000000010505a890 */ /* 0x000fe4000fffe03f */
[----:B------:R-:W-:Y:S02]  /*0a40*/  UISETP.GE.U32.AND UP1, UPT, UR4, UR17, UPT ;  /* 0x000000110400728c */ /* 0x000fe4000bf26070 */
[----:B------:R-:W-:Y:S02]  /*0a50*/  UIADD3 UR4, UR51, 0x3f, URZ ;  /* 0x0000003f33047890 */ /* 0x000fe4000fffe03f */
[----:B------:R-:W-:Y:S02]  /*0a60*/  UISETP.GE.AND UP2, UPT, UR7, URZ, UPT ;  /* 0x0000003f0700728c */ /* 0x000fe4000bf46270 */
[----:B------:R-:W-:-:S04]  /*0a70*/  USHF.R.S32.HI UR7, URZ, 0x1f, UR4 ;  /* 0x0000001f3f077899 */ /* 0x000fc80008011404 */
[----:B------:R-:W-:Y:S02]  /*0a80*/  ULEA.HI UR4, UR7, UR4, URZ, 0x6 ;  /* 0x0000000407047291 */ /* 0x000fe4000f8f303f */
[----:B------:R-:W-:-:S07]  /*0a90*/  @UP1 UIADD3 UR5, UR5, 0x1, URZ ;  /* 0x0000000105051890 */ /* 0x000fce000fffe03f */
[----:B------:R-:W-:Y:S01]  /*0aa0*/  UMOV UR7, UR5 ;  /* 0x0000000500077c82 */ /* 0x000fe20008000000 */
[----:B------:R-:W-:Y:S02]  /*0ab0*/  USHF.R.S32.HI UR5, URZ, 0x6, UR4 ;  /* 0x000000063f057899 */ /* 0x000fe40008011404 */
[----:B------:R-:W-:Y:S02]  /*0ac0*/  @!UP2 UIADD3 UR7, -UR7, URZ, URZ ;  /* 0x0000003f0707a290 */ /* 0x000fe4000fffe13f */
[----:B------:R-:W-:Y:S02]  /*0ad0*/  @!UP0 ULOP3.LUT UR7, URZ, UR15, URZ, 0x33, !UPT ;  /* 0x0000000f3f078292 */ /* 0x000fe4000f8e333f */
[----:B------:R-:W-:Y:S02]  /*0ae0*/  UIADD3 UR4, -UR12, URZ, URZ ;  /* 0x0000003f0c047290 */ /* 0x000fe4000fffe13f */
[----:B------:R-:W-:Y:S02]  /*0af0*/  UIADD3 UR11, -UR7, URZ, URZ ;  /* 0x0000003f070b7290 */ /* 0x000fe4000fffe13f */
[----:B------:R-:W-:-:S02]  /*0b00*/  UIMAD UR14, UR14, UR4, UR10 ;  /* 0x000000040e0e72a4 */ /* 0x000fc4000f8e020a */
[----:B------:R-:W-:Y:S01]  /*0b10*/  UIMAD UR15, UR15, UR11, UR12 ;  /* 0x0000000b0f0f72a4 */ /* 0x000fe2000f8e020c */
[----:B------:R-:W-:Y:S11]  /*0b20*/  @!P0 BRA `(.L_x_9) ;  /* 0x0000018400848947 */ /* 0x000ff60003800000 */
[----:B------:R-:W-:-:S06]  /*0b30*/  UISETP.NE.AND UP0, UPT, UR16, 0x1, UPT ;  /* 0x000000011000788c */ /* 0x000fcc000bf05270 */
[----:B------:R-:W-:-:S13]  /*0b40*/  PLOP3.LUT P0, PT, PT, PT, UP0, 0x80, 0x0 ;  /* 0x000000000000781c */ /* 0x000fda0003f0f008 */
[----:B------:R-:W-:Y:S05]  /*0b50*/  @P0 EXIT ;  /* 0x000000000000094d */ /* 0x000fea0003800000 */
[----:B------:R0:W-:Y:S01]  /*0b60*/  STL [R1], RZ ;  /* 0x000000ff01007387 */ /* 0x0001e20000100800 */
[----:B------:R-:W-:Y:S01]  /*0b70*/  UISETP.GE.AND UP0, UPT, UR51, 0x1, UPT ;  /* 0x000000013300788c */ /* 0x000fe2000bf06270 */
[----:B------:R-:W-:Y:S01]  /*0b80*/  CS2R R86, SRZ ;  /* 0x0000000000567805 */ /* 0x000fe2000001ff00 */
[----:B------:R-:W-:Y:S01]  /*0b90*/  UMOV UR4, URZ ;  /* 0x0000003f00047c82 */ /* 0x000fe20008000000 */
[----:B------:R0:W-:Y:S01]  /*0ba0*/  STL [R1+0x4], RZ ;  /* 0x000004ff01007387 */ /* 0x0001e20000100800 */
[----:B------:R-:W-:Y:S02]  /*0bb0*/  CS2R R152, SRZ ;  /* 0x0000000000987805 */ /* 0x000fe4000001ff00 */
[----:B------:R-:W-:Y:S02]  /*0bc0*/  CS2R R154, SRZ ;  /* 0x00000000009a7805 */ /* 0x000fe4000001ff00 */
[----:B------:R-:W-:Y:S01]  /*0bd0*/  PLOP3.LUT P0, PT, PT, PT, UP0, 0x80, 0x0 ;  /* 0x000000000000781c */ /* 0x000fe20003f0f008 */
[----:B------:R0:W-:Y:S01]  /*0be0*/  STL [R1+0x8], RZ ;  /* 0x000008ff01007387 */ /* 0x0001e20000100800 */
[----:B------:R-:W-:-:S02]  /*0bf0*/  CS2R R156, SRZ ;  /* 0x00000000009c7805 */ /* 0x000fc4000001ff00 */
[----:B------:R-:W-:Y:S02]  /*0c00*/  CS2R R158, SRZ ;  /* 0x00000000009e7805 */ /* 0x000fe4000001ff00 */
[----:B------:R-:W-:Y:S01]  /*0c10*/  CS2R R160, SRZ ;  /* 0x0000000000a07805 */ /* 0x000fe2000001ff00 */
[----:B------:R0:W-:Y:S01]  /*0c20*/  STL [R1+0xc], RZ ;  /* 0x00000cff01007387 */ /* 0x0001e20000100800 */
[----:B------:R-:W-:Y:S02]  /*0c30*/  CS2R R162, SRZ ;  /* 0x0000000000a27805 */ /* 0x000fe4000001ff00 */
[----:B------:R-:W-:Y:S02]  /*0c40*/  CS2R R164, SRZ ;  /* 0x0000000000a47805 */ /* 0x000fe4000001ff00 */
[----:B------:R-:W-:Y:S01]  /*0c50*/  CS2R R166, SRZ ;  /* 0x0000000000a67805 */ /* 0x000fe2000001ff00 */
        /* <DEDUP_REMOVED lines=116> */
[----:B------:R0:W-:Y:S04]  /*13a0*/  STL [R1+0x84], RZ ;  /* 0x000084ff01007387 */ /* 0x0001e80000100800 */
        /* <DEDUP_REMOVED lines=29> */
[----:B------:R0:W-:Y:S01]  /*1580*/  STL [R1+0xfc], RZ ;  /* 0x0000fcff01007387 */ /* 0x0001e20000100800 */
[----:B------:R-:W-:Y:S05]  /*1590*/  @!P0 BRA `(.L_x_10) ;  /* 0x0000002000d88947 */ /* 0x000fea0003800000 */
[----:B------:R-:W-:-:S04]  /*15a0*/  ULOP3.LUT UR4, UR6, 0x1, URZ, 0xfc, !UPT ;  /* 0x0000000106047892 */ /* 0x000fc8000f8efc3f */
[----:B------:R-:W-:-:S06]  /*15b0*/  UISETP.NE.AND UP0, UPT, UR4, 0x3, UPT ;  /* 0x000000030400788c */ /* 0x000fcc000bf05270 */
[----:B------:R-:W-:-:S13]  /*15c0*/  PLOP3.LUT P0, PT, PT, PT, UP0, 0x80, 0x0 ;  /* 0x000000000000781c */ /* 0x000fda0003f0f008 */
[----:B------:R-:W-:Y:S05]  /*15d0*/  @!P0 BRA `(.L_x_11) ;  /* 0x0000000000048947 */ /* 0x000fea0003800000 */
[----:B------:R-:W-:Y:S01]  /*15e0*/  BPT.TRAP 0x1 ;  /* 0x000000040000795c */ /* 0x000fe20000300000 */
.L_x_11:
[----:B------:R-:W1:Y:S01]  /*15f0*/  S2UR UR9, SR_CgaCtaId ;  /* 0x00000000000979c3 */ /* 0x000e620000008800 */
[----:B------:R-:W-:Y:S01]  /*1600*/  SHF.L.U32 R0, RZ, 0x1f, RZ ;  /* 0x0000001fff007819 */ /* 0x000fe200000006ff */
[----:B------:R-:W-:Y:S02]  /*1610*/  UMOV UR4, 0x400 ;  /* 0x0000040000047882 */ /* 0x000fe40000000000 */
[----:B-1----:R-:W-:-:S12]  /*1620*/  ULEA UR10, UR9, UR4, 0x18 ;  /* 0x00000004090a7291 */ /* 0x002fd8000f8ec03f */
.L_x_12:
[----:B-1----:R-:W-:-:S04]  /*1630*/  IMAD.U32 R3, RZ, RZ, UR10 ;  /* 0x0000000aff037e24 */ /* 0x002fc8000f8e00ff */
[----:B------:R1:W2:Y:S03]  /*1640*/  SYNCS.PHASECHK.TRANS64.TRYWAIT P0, [R3+URZ+0x30000], R0 ;  /* 0x03000000030075a7 */ /* 0x0002a6000800017f */
[----:B--2---:R-:W-:Y:S05]  /*1650*/  @!P0 NANOSLEEP.SYNCS 0x989680 ;  /* 0x009896800000895d */ /* 0x004fea0003900000 */
[----:B------:R-:W2:Y:S02]  /*1660*/  @!P0 SYNCS.PHASECHK.TRANS64 P0, [R3+URZ+0x30000], R0 ;  /* 0x03000000030085a7 */ /* 0x000ea4000800007f */
[----:B--2---:R-:W-:Y:S05]  /*1670*/  @!P0 BRA `(.L_x_12) ;  /* 0xfffffffc00ec8947 */ /* 0x004fea000383ffff */
[----:B------:R-:W-:Y:S01]  /*1680*/  UIADD3 UR4, UR10, 0x20000, URZ ;  /* 0x000200000a047890 */ /* 0x000fe2000fffe03f */
[----:B------:R-:W-:Y:S01]  /*1690*/  WARPGROUP.ARRIVE ;  /* 0x00000000000079c5 */ /* 0x000fe20000000000 */
[----:B------:R-:W-:Y:S01]  /*16a0*/  UMOV UR17, 0x40000040 ;  /* 0x4000004000117882 */ /* 0x000fe20000000000 */
[----:B------:R-:W-:Y:S01]  /*16b0*/  UMOV UR19, 0x40000040 ;  /* 0x4000004000137882 */ /* 0x000fe20000000000 */
[----:B------:R-:W-:Y:S02]  /*16c0*/  USHF.R.U32.HI UR9, URZ, 0x4, UR4 ;  /* 0x000000043f097899 */ /* 0x000fe40008011604 */
[----:B------:R-:W-:Y:S02]  /*16d0*/  USHF.R.U32.HI UR4, URZ, 0x4, UR10 ;  /* 0x000000043f047899 */ /* 0x000fe4000801160a */
[----:B------:R-:W-:Y:S02]  /*16e0*/  ULOP3.LUT UR9, UR9, 0x3fff, URZ, 0xc0, !UPT ;  /* 0x00003fff09097892 */ /* 0x000fe4000f8ec03f */
[----:B------:R-:W-:-:S02]  /*16f0*/  ULOP3.LUT UR4, UR4, 0x3fff, URZ, 0xc0, !UPT ;  /* 0x00003fff04047892 */ /* 0x000fc4000f8ec03f */
[----:B------:R-:W-:-:S05]  /*1700*/  ULOP3.LUT UR10, UR9, 0x2000000, URZ, 0xfc, !UPT ;  /* 0x02000000090a7892 */ /* 0x000fca000f8efc3f */
[----:B------:R-:W-:Y:S02]  /*1710*/  UMOV UR16, UR4 ;  /* 0x0000000400107c82 */ /* 0x000fe40008000000 */
[----:B------:R-:W-:Y:S02]  /*1720*/  UMOV UR18, UR10 ;  /* 0x0000000a00127c82 */ /* 0x000fe40008000000 */
[----:B------:R-:W-:Y:S01]  /*1730*/  HGMMA.64x128x16.F32 R68, gdesc[UR16].tnspA.tnspB, RZ, !UPT, gsb0 ;  /* 0x61e00000104479f0 */ /* 0x000fe2000c0008ff */
[----:B------:R-:W-:Y:S01]  /*1740*/  UIADD3 UR16, UR4, 0x200, URZ ;  /* 0x0000020004107890 */ /* 0x000fe2000fffe03f */
[----:B------:R-:W-:Y:S01]  /*1750*/  UMOV UR17, 0x40000040 ;  /* 0x4000004000117882 */ /* 0x000fe20000000000 */
[----:B------:R-:W-:Y:S02]  /*1760*/  WARPGROUP.DEPBAR.LE gsb0, 0x0 ;  /* 0x00008000000079c5 */ /* 0x000fe40000010000 */
[----:B------:R-:W-:Y:S01]  /*1770*/  WARPGROUP.ARRIVE ;  /* 0x00000000000079c5 */ /* 0x000fe20000000000 */
[----:B------:R-:W-:Y:S01]  /*1780*/  IMAD.MOV.U32 R44, RZ, RZ, R88 ;  /* 0x000000ffff2c7224 */ /* 0x000fe200078e0058 */
[----:B------:R-:W-:Y:S01]  /*1790*/  MOV R31, R101 ;  /* 0x00000065001f7202 */ /* 0x000fe20000000f00 */
[----:B------:R-:W-:-:S02]  /*17a0*/  IMAD.MOV.U32 R43, RZ, RZ, R89 ;  /* 0x000000ffff2b7224 */ /* 0x000fc400078e0059 */
[----:B------:R-:W-:Y:S02]  /*17b0*/  IMAD.MOV.U32 R42, RZ, RZ, R90 ;  /* 0x000000ffff2a7224 */ /* 0x000fe400078e005a */
[----:B------:R-:W-:Y:S01]  /*17c0*/  HGMMA.64x128x16.F32 R152, gdesc[UR16].tnspA.tnspB, RZ, !UPT, gsb0 ;  /* 0x61e00000109879f0 */ /* 0x000fe2000c0008ff */
[----:B------:R-:W-:Y:S01]  /*17d0*/  UIADD3 UR16, UR4, 0x400, URZ ;  /* 0x0000040004107890 */ /* 0x000fe2000fffe03f */
[----:B------:R-:W-:Y:S01]  /*17e0*/  IMAD.MOV.U32 R41, RZ, RZ, R91 ;  /* 0x000000ffff297224 */ /* 0x000fe200078e005b */
[----:B------:R-:W-:Y:S01]  /*17f0*/  UMOV UR17, 0x40000040 ;  /* 0x4000004000117882 */ /* 0x000fe20000000000 */
[----:B------:R-:W-:Y:S02]  /*1800*/  IMAD.MOV.U32 R40, RZ, RZ, R92 ;  /* 0x000000ffff287224 */ /* 0x000fe400078e005c */
[----:B------:R-:W-:Y:S02]  /*1810*/  IMAD.MOV.U32 R39, RZ, RZ, R93 ;  /* 0x000000ffff277224 */ /* 0x000fe400078e005d */
[----:B------:R-:W-:-:S02]  /*1820*/  IMAD.MOV.U32 R38, RZ, RZ, R94 ;  /* 0x000000ffff267224 */ /* 0x000fc400078e005e */
[----:B------:R-:W-:Y:S02]  /*1830*/  IMAD.MOV.U32 R37, RZ, RZ, R95 ;  /* 0x000000ffff257224 */ /* 0x000fe400078e005f */
[----:B------:R-:W-:Y:S02]  /*1840*/  IMAD.MOV.U32 R36, RZ, RZ, R96 ;  /* 0x000000ffff247224 */ /* 0x000fe400078e0060 */
[----:B------:R-:W-:Y:S02]  /*1850*/  IMAD.MOV.U32 R35, RZ, RZ, R97 ;  /* 0x000000ffff237224 */ /* 0x000fe400078e0061 */
        /* <DEDUP_REMOVED lines=20> */
[----:B------:R-:W-:Y:S01]  /*19a0*/  IMAD.MOV.U32 R13, RZ, RZ, R119 ;  /* 0x000000ffff0d7224 */ /* 0x000fe200078e0077 */
[----:B------:R-:W-:Y:S01]  /*19b0*/  MOV R237, R15 ;  /* 0x0000000f00ed7202 */ /* 0x000fe20000000f00 */
        /* <DEDUP_REMOVED lines=9> */
[----:B-1----:R-:W-:Y:S02]  /*1a50*/  IMAD.MOV.U32 R3, RZ, RZ, R129 ;  /* 0x000000ffff037224 */ /* 0x002fe400078e0081 */
        /* <DEDUP_REMOVED lines=27> */
[----:B------:R-:W-:Y:S01]  /*1c10*/  IMAD.MOV.U32 R221, RZ, RZ, R31 ;  /* 0x000000ffffdd7224 */ /* 0x000fe200078e001f */
[----:B------:R-:W-:Y:S02]  /*1c20*/  WARPGROUP.DEPBAR.LE gsb0, 0x0 ;  /* 0x00008000000079c5 */ /* 0x000fe40000010000 */
[----:B------:R-:W-:Y:S01]  /*1c30*/  WARPGROUP.ARRIVE ;  /* 0x00000000000079c5 */ /* 0x000fe20000000000 */
[----:B------:R1:W-:Y:S01]  /*1c40*/  STL.64 [R1+0x2d8], R214 ;  /* 0x0002d8d601007387 */ /* 0x0003e20000100a00 */
[----:B------:R-:W-:Y:S02]  /*1c50*/  IMAD.MOV.U32 R222, RZ, RZ, R30 ;  /* 0x000000ffffde7224 */ /* 0x000fe400078e001e */
[----:B------:R-:W-:Y:S01]  /*1c60*/  IMAD.MOV.U32 R223, RZ, RZ, R29 ;  /* 0x000000ffffdf7224 */ /* 0x000fe200078e001d */
[----:B------:R2:W-:Y:S01]  /*1c70*/  STL.64 [R1+0x2d0], R212 ;  /* 0x0002d0d401007387 */ /* 0x0005e20000100a00 */
[----:B------:R-:W-:Y:S01]  /*1c80*/  HGMMA.64x128x16.F32 R88, gdesc[UR16].tnspA.tnspB, RZ, !UPT, gsb0 ;  /* 0x61e00000105879f0 */ /* 0x000fe2000c0008ff */
[----:B------:R-:W-:Y:S01]  /*1c90*/  UIADD3 UR16, UR4, 0x600, URZ ;  /* 0x0000060004107890 */ /* 0x000fe2000fffe03f */
[----:B------:R-:W-:Y:S01]  /*1ca0*/  IMAD.MOV.U32 R224, RZ, RZ, R28 ;  /* 0x000000ffffe07224 */ /* 0x000fe200078e001c */
[----:B------:R3:W-:Y:S01]  /*1cb0*/  STL.64 [R1+0x2c8], R210 ;  /* 0x0002c8d201007387 */ /* 0x0007e20000100a00 */
[----:B------:R-:W-:Y:S01]  /*1cc0*/  IMAD.MOV.U32 R225, RZ, RZ, R27 ;  /* 0x000000ffffe17224 */ /* 0x000fe200078e001b */
[----:B------:R-:W-:Y:S01]  /*1cd0*/  UMOV UR17, 0x40000040 ;  /* 0x4000004000117882 */ /* 0x000fe20000000000 */
[----:B------:R-:W-:Y:S01]  /*1ce0*/  IMAD.MOV.U32 R226, RZ, RZ, R26 ;  /* 0x000000ffffe27224 */ /* 0x000fe200078e001a */
[----:B------:R4:W-:Y:S01]  /*1cf0*/  STL.64 [R1+0x2c0], R208 ;  /* 0x0002c0d001007387 */ /* 0x0009e20000100a00 */
[----:B-1----:R-:W-:-:S02]  /*1d00*/  IMAD.MOV.U32 R214, RZ, RZ, R38 ;  /* 0x000000ffffd67224 */ /* 0x002fc400078e0026 */
[----:B------:R-:W-:Y:S01]  /*1d10*/  IMAD.MOV.U32 R215, RZ, RZ, R37 ;  /* 0x000000ffffd77224 */ /* 0x000fe200078e0025 */
[----:B------:R1:W-:Y:S01]  /*1d20*/  STL.64 [R1+0x2b8], R206 ;  /* 0x0002b8ce01007387 */ /* 0x0003e20000100a00 */
[----:B--2---:R-:W-:Y:S02]  /*1d30*/  IMAD.MOV.U32 R212, RZ, RZ, R40 ;  /* 0x000000ffffd47224 */ /* 0x004fe400078e0028 */
[----:B------:R-:W-:Y:S01]  /*1d40*/  IMAD.MOV.U32 R213, RZ, RZ, R39 ;  /* 0x000000ffffd57224 */ /* 0x000fe200078e0027 */
[----:B------:R2:W-:Y:S01]  /*1d50*/  STL.64 [R1+0x2b0], R204 ;  /* 0x0002b0cc01007387 */ /* 0x0005e20000100a00 */
[----:B---3--:R-:W-:Y:S02]  /*1d60*/  IMAD.MOV.U32 R210, RZ, RZ, R42 ;  /* 0x000000ffffd27224 */ /* 0x008fe400078e002a */
[----:B------:R-:W-:Y:S01]  /*1d70*/  IMAD.MOV.U32 R211, RZ, RZ, R41 ;  /* 0x000000ffffd37224 */ /* 0x000fe200078e0029 */
[----:B------:R3:W-:Y:S01]  /*1d80*/  STL.64 [R1+0x2a8], R202 ;  /* 0x0002a8ca01007387 */ /* 0x0007e20000100a00 */
[----:B----4-:R-:W-:-:S02]  /*1d90*/  IMAD.MOV.U32 R208, RZ, RZ, R44 ;  /* 0x000000ffffd07224 */ /* 0x010fc400078e002c */
[----:B------:R-:W-:Y:S01]  /*1da0*/  IMAD.MOV.U32 R209, RZ, RZ, R43 ;  /* 0x000000ffffd17224 */ /* 0x000fe200078e002b */
[----:B------:R4:W-:Y:S01]  /*1db0*/  STL.64 [R1+0x2a0], R200 ;  /* 0x0002a0c801007387 */ /* 0x0009e20000100a00 */
[----:B-1----:R-:W-:Y:S02]  /*1dc0*/  IMAD.MOV.U32 R206, RZ, RZ, R46 ;  /* 0x000000ffffce7224 */ /* 0x002fe400078e002e */
[----:B------:R-:W-:Y:S01]  /*1dd0*/  IMAD.MOV.U32 R207, RZ, RZ, R45 ;  /* 0x000000ffffcf7224 */ /* 0x000fe200078e002d */
[----:B------:R1:W-:Y:S01]  /*1de0*/  STL.64 [R1+0x298], R198 ;  /* 0x000298c601007387 */ /* 0x0003e20000100a00 */
[----:B--2---:R-:W-:Y:S02]  /*1df0*/  IMAD.MOV.U32 R204, RZ, RZ, R48 ;  /* 0x000000ffffcc7224 */ /* 0x004fe400078e0030 */
[----:B------:R-:W-:Y:S01]  /*1e00*/  IMAD.MOV.U32 R205, RZ, RZ, R47 ;  /* 0x000000ffffcd7224 */ /* 0x000fe200078e002f */
[----:B------:R2:W-:Y:S01]  /*1e10*/  STL.64 [R1+0x290], R196 ;  /* 0x000290c401007387 */ /* 0x0005e20000100a00 */
[----:B---3--:R-:W-:-:S02]  /*1e20*/  IMAD.MOV.U32 R202, RZ, RZ, R50 ;  /* 0x000000ffffca7224 */ /* 0x008fc400078e0032 */
[----:B------:R-:W-:Y:S01]  /*1e30*/  IMAD.MOV.U32 R203, RZ, RZ, R49 ;  /* 0x000000ffffcb7224 */ /* 0x000fe200078e0031 */
[----:B------:R3:W-:Y:S01]  /*1e40*/  STL.64 [R1+0x288], R194 ;  /* 0x000288c201007387 */ /* 0x0007e20000100a00 */
[----:B----4-:R-:W-:Y:S02]  /*1e50*/  IMAD.MOV.U32 R200, RZ, RZ, R52 ;  /* 0x000000ffffc87224 */ /* 0x010fe400078e0034 */
[----:B------:R-:W-:Y:S01]  /*1e60*/  IMAD.MOV.U32 R201, RZ, RZ, R51 ;  /* 0x000000ffffc97224 */ /* 0x000fe200078e0033 */
[----:B------:R4:W-:Y:S01]  /*1e70*/  STL.64 [R1+0x280], R192 ;  /* 0x000280c001007387 */ /* 0x0009e20000100a00 */
[----:B-1----:R-:W-:Y:S02]  /*1e80*/  IMAD.MOV.U32 R198, RZ, RZ, R54 ;  /* 0x000000ffffc67224 */ /* 0x002fe400078e0036 */
[----:B------:R-:W-:Y:S01]  /*1e90*/  IMAD.MOV.U32 R199, RZ, RZ, R53 ;  /* 0x000000ffffc77224 */ /* 0x000fe200078e0035 */
[----:B------:R1:W-:Y:S01]  /*1ea0*/  STL.64 [R1+0x278], R190 ;  /* 0x000278be01007387 */ /* 0x0003e20000100a00 */
[----:B--2---:R-:W-:Y:S01]  /*1eb0*/  IMAD.MOV.U32 R196, RZ, RZ, R56 ;  /* 0x000000ffffc47224 */ /* 0x004fe200078e0038 */
[----:B------:R-:W-:Y:S01]  /*1ec0*/  MOV R197, R55 ;  /* 0x0000003700c57202 */ /* 0x000fe20000000f00 */
[----:B------:R-:W-:Y:S01]  /*1ed0*/  IMAD.MOV.U32 R227, RZ, RZ, R25 ;  /* 0x000000ffffe37224 */ /* 0x000fe200078e0019 */
[----:B------:R2:W-:Y:S01]  /*1ee0*/  STL.64 [R1+0x270], R188 ;  /* 0x000270bc01007387 */ /* 0x0005e20000100a00 */
[----:B---3--:R-:W-:-:S02]  /*1ef0*/  IMAD.MOV.U32 R194, RZ, RZ, R58 ;  /* 0x000000ffffc27224 */ /* 0x008fc400078e003a */
[----:B------:R-:W-:Y:S02]  /*1f00*/  IMAD.MOV.U32 R195, RZ, RZ, R57 ;  /* 0x000000ffffc37224 */ /* 0x000fe400078e0039 */
[----:B----4-:R-:W-:Y:S02]  /*1f10*/  IMAD.MOV.U32 R192, RZ, RZ, R60 ;  /* 0x000000ffffc07224 */ /* 0x010fe400078e003c */
[----:B------:R-:W-:Y:S02]  /*1f20*/  IMAD.MOV.U32 R193, RZ, RZ, R59 ;  /* 0x000000ffffc17224 */ /* 0x000fe400078e003b */
[----:B-1----:R-:W-:Y:S02]  /*1f30*/  IMAD.MOV.U32 R190, RZ, RZ, R62 ;  /* 0x000000ffffbe7224 */ /* 0x002fe400078e003e */
[----:B------:R-:W-:Y:S02]  /*1f40*/  IMAD.MOV.U32 R191, RZ, RZ, R61 ;  /* 0x000000ffffbf7224 */ /* 0x000fe400078e003d */
[----:B--2---:R-:W-:-:S02]  /*1f50*/  IMAD.MOV.U32 R188, RZ, RZ, R64 ;  /* 0x000000ffffbc7224 */ /* 0x004fc400078e0040 */
        /* <DEDUP_REMOVED lines=24> */
[----:B------:R-:W-:-:S02]  /*20e0*/  WARPGROUP.DEPBAR.LE gsb0, 0x0 ;  /* 0x00008000000079c5 */ /* 0x000fc40000010000 */
[----:B------:R-:W-:-:S06]  /*20f0*/  WARPGROUP.ARRIVE ;  /* 0x00000000000079c5 */ /* 0x000fcc0000000000 */
[----:B------:R-:W-:Y:S01]  /*2100*/  HGMMA.64x128x16.F32 R24, gdesc[UR16].tnspA.tnspB, RZ, !UPT, gsb0 ;  /* 0x61e00000101879f0 */ /* 0x000fe2000c0008ff */
[----:B------:R-:W-:Y:S02]  /*2110*/  UIADD3 UR16, UR4, 0x80, URZ ;  /* 0x0000008004107890 */ /* 0x000fe4000fffe03f */
[----:B------:R-:W-:Y:S01]  /*2120*/  UIADD3 UR18, UR10, 0x80, URZ ;  /* 0x000000800a127890 */ /* 0x000fe2000fffe03f */
[----:B------:R-:W-:Y:S01]  /*2130*/  UMOV UR17, 0x40000040 ;  /* 0x4000004000117882 */ /* 0x000fe20000000000 */
[----:B------:R-:W-:Y:S01]  /*2140*/  UMOV UR19, 0x40000040 ;  /* 0x4000004000137882 */ /* 0x000fe20000000000 */
[----:B------:R-:W-:Y:S02]  /*2150*/  WARPGROUP.DEPBAR.LE gsb0, 0x0 ;  /* 0x00008000000079c5 */ /* 0x000fe40000010000 */
[----:B------:R-:W-:-:S06]  /*2160*/  WARPGROUP.ARRIVE ;  /* 0x00000000000079c5 */ /* 0x000fcc0000000000 */
[----:B------:R-:W-:Y:S03]  /*2170*/  HGMMA.64x128x16.F32 R188, gdesc[UR16].tnspA.tnspB, R188, gsb0 ;  /* 0x61e0000010bc79f0 */ /* 0x000fe600080008bc */
[----:B------:R-:W-:Y:S02]  /*2180*/  WARPGROUP.DEPBAR.LE gsb0, 0x0 ;  /* 0x00008000000079c5 */ /* 0x000fe40000010000 */
[----:B------:R-:W-:Y:S04]  /*2190*/  STL.64 [R1], R188 ;  /* 0x000000bc01007387 */ /* 0x000fe80000100a00 */
[----:B------:R-:W-:Y:S04]  /*21a0*/  STL.64 [R1+0x8], R190 ;  /* 0x000008be01007387 */ /* 0x000fe80000100a00 */
        /* <DEDUP_REMOVED lines=11> */
[----:B------:R1:W-:Y:S04]  /*2260*/  STL.64 [R1+0x68], R214 ;  /* 0x000068d601007387 */ /* 0x0003e80000100a00 */
        /* <DEDUP_REMOVED lines=18> */
[----:B-1----:R-:W2:Y:S04]  /*2390*/  LDL.LU.64 R214, [R1+0x2d8] ;  /* 0x0002d80001d67983 */ /* 0x002ea80000300a00 */
[----:B------:R-:W2:Y:S04]  /*23a0*/  LDL.LU.64 R212, [R1+0x2d0] ;  /* 0x0002d00001d47983 */ /* 0x000ea80000300a00 */
        /* <DEDUP_REMOVED lines=11> */
[----:B------:R-:W2:Y:S01]  /*2460*/  LDL.LU.64 R188, [R1+0x270] ;  /* 0x0002700001bc7983 */ /* 0x000ea20000300a00 */
[----:B------:R-:W-:Y:S01]  /*2470*/  UIADD3 UR16, UR4, 0x280, URZ ;  /* 0x0000028004107890 */ /* 0x000fe2000fffe03f */
[----:B------:R-:W-:Y:S01]  /*2480*/  UMOV UR17, 0x40000040 ;  /* 0x4000004000117882 */ /* 0x000fe20000000000 */
[----:B--2---:R-:W-:-:S07]  /*2490*/  WARPGROUP.ARRIVE ;  /* 0x00000000000079c5 */ /* 0x004fce0000000000 */
[----:B------:R-:W-:Y:S01]  /*24a0*/  HGMMA.64x128x16.F32 R152, gdesc[UR16].tnspA.tnspB, R152, gsb0 ;  /* 0x61e00000109879f0 */ /* 0x000fe20008000898 */
[----:B------:R-:W-:Y:S02]  /*24b0*/  UIADD3 UR16, UR4, 0x480, URZ ;  /* 0x0000048004107890 */ /* 0x000fe4000fffe03f */
[----:B------:R-:W-:Y:S02]  /*24c0*/  WARPGROUP.DEPBAR.LE gsb0, 0x0 ;  /* 0x00008000000079c5 */ /* 0x000fe40000010000 */
        /* <DEDUP_REMOVED lines=32> */
[----:B-1----:R-:W2:Y:S04]  /*26d0*/  LDL.LU.64 R152, [R1] ;  /* 0x0000000001987983 */ /* 0x002ea80000300a00 */
        /* <DEDUP_REMOVED lines=31> */
[----:B------:R-:W-:Y:S01]  /*28d0*/  WARPGROUP.ARRIVE ;  /* 0x00000000000079c5 */ /* 0x000fe20000000000 */
[----:B------:R-:W-:-:S05]  /*28e0*/  UMOV UR17, 0x40000040 ;  /* 0x4000004000117882 */ /* 0x000fca0000000000 */
[----:B------:R-:W-:Y:S01]  /*28f0*/  HGMMA.64x128x16.F32 R88, gdesc[UR16].tnspA.tnspB, R88, gsb0 ;  /* 0x61e00000105879f0 */ /* 0x000fe20008000858 */
[----:B------:R-:W-:Y:S01]  /*2900*/  UIADD3 UR16, UR4, 0x680, URZ ;  /* 0x0000068004107890 */ /* 0x000fe2000fffe03f */
[----:B------:R-:W-:Y:S01]  /*2910*/  UMOV UR17, 0x40000040 ;  /* 0x4000004000117882 */ /* 0x000fe20000000000 */
[----:B------:R-:W-:Y:S02]  /*2920*/  WARPGROUP.DEPBAR.LE gsb0, 0x0 ;  /* 0x00008000000079c5 */ /* 0x000fe40000010000 */
[----:B------:R-:W-:-:S07]  /*2930*/  WARPGROUP.ARRIVE ;  /* 0x00000000000079c5 */ /* 0x000fce0000000000 */
[----:B------:R-:W-:Y:S01]  /*2940*/  HGMMA.64x128x16.F32 R24, gdesc[UR16].tnspA.tnspB, R24, gsb0 ;  /* 0x61e00000101879f0 */ /* 0x000fe20008000818 */
[----:B------:R-:W-:Y:S02]  /*2950*/  UIADD3 UR16, UR4, 0x100, URZ ;  /* 0x0000010004107890 */ /* 0x000fe4000fffe03f */
[----:B------:R-:W-:Y:S01]  /*2960*/  UIADD3 UR18, UR10, 0x100, URZ ;  /* 0x000001000a127890 */ /* 0x000fe2000fffe03f */
[----:B------:R-:W-:Y:S01]  /*2970*/  UMOV UR17, 0x40000040 ;  /* 0x4000004000117882 */ /* 0x000fe20000000000 */
[----:B------:R-:W-:Y:S01]  /*2980*/  UMOV UR19, 0x40000040 ;  /* 0x4000004000137882 */ /* 0x000fe20000000000 */
[----:B------:R-:W-:Y:S02]  /*2990*/  WARPGROUP.DEPBAR.LE gsb0, 0x0 ;  /* 0x00008000000079c5 */ /* 0x000fe40000010000 */
[----:B--2---:R-:W-:-:S06]  /*29a0*/  WARPGROUP.ARRIVE ;  /* 0x00000000000079c5 */ /* 0x004fcc0000000000 */
[----:B------:R-:W-:Y:S03]  /*29b0*/  HGMMA.64x128x16.F32 R152, gdesc[UR16].tnspA.tnspB, R152, gsb0 ;  /* 0x61e00000109879f0 */ /* 0x000fe60008000898 */
[----:B------:R-:W-:Y:S02]  /*29c0*/  WARPGROUP.DEPBAR.LE gsb0, 0x0 ;  /* 0x00008000000079c5 */ /* 0x000fe40000010000 */
[----:B------:R-:W-:Y:S01]  /*29d0*/  STL.64 [R1], R152 ;  /* 0x0000009801007387 */ /* 0x000fe20000100a00 */
[----:B------:R-:W-:Y:S01]  /*29e0*/  IMAD.MOV.U32 R2, RZ, RZ, R214 ;  /* 0x000000ffff027224 */ /* 0x000fe200078e00d6 */
[----:B------:R-:W-:Y:S01]  /*29f0*/  MOV R217, R181 ;  /* 0x000000b500d97202 */ /* 0x000fe20000000f00 */
[----:B------:R-:W-:Y:S01]  /*2a00*/  IMAD.MOV.U32 R0, RZ, RZ, R215 ;  /* 0x000000ffff007224 */ /* 0x000fe200078e00d7 */
[----:B------:R1:W-:Y:S01]  /*2a10*/  STL.64 [R1+0x8], R154 ;  /* 0x0000089a01007387 */ /* 0x0003e20000100a00 */
[----:B------:R-:W-:-:S02]  /*2a20*/  IMAD.MOV.U32 R4, RZ, RZ, R212 ;  /* 0x000000ffff047224 */ /* 0x000fc400078e00d4 */
[----:B------:R-:W-:Y:S01]  /*2a30*/  IMAD.MOV.U32 R3, RZ, RZ, R213 ;  /* 0x000000ffff037224 */ /* 0x000fe200078e00d5 */
[----:B------:R-:W2:Y:S01]  /*2a40*/  LDL.LU.64 R214, [R1+0x268] ;  /* 0x0002680001d67983 */ /* 0x000ea20000300a00 */
[----:B------:R-:W-:Y:S02]  /*2a50*/  IMAD.MOV.U32 R6, RZ, RZ, R210 ;  /* 0x000000ffff067224 */ /* 0x000fe400078e00d2 */
[----:B------:R-:W-:Y:S01]  /*2a60*/  IMAD.MOV.U32 R5, RZ, RZ, R211 ;  /* 0x000000ffff057224 */ /* 0x000fe200078e00d3 */
[----:B------:R-:W2:Y:S01]  /*2a70*/  LDL.LU.64 R212, [R1+0x260] ;  /* 0x0002600001d47983 */ /* 0x000ea20000300a00 */
[----:B------:R-:W-:Y:S02]  /*2a80*/  IMAD.MOV.U32 R8, RZ, RZ, R208 ;  /* 0x000000ffff087224 */ /* 0x000fe400078e00d0 */
[----:B------:R-:W-:Y:S01]  /*2a90*/  IMAD.MOV.U32 R7, RZ, RZ, R209 ;  /* 0x000000ffff077224 */ /* 0x000fe200078e00d1 */
[----:B------:R-:W2:Y:S01]  /*2aa0*/  LDL.LU.64 R210, [R1+0x258] ;  /* 0x0002580001d27983 */ /* 0x000ea20000300a00 */
        /* <DEDUP_REMOVED lines=75> */
[----:B------:R-:W-:-:S03]  /*2f60*/  IMAD.MOV.U32 R251, RZ, RZ, R157 ;  /* 0x000000fffffb7224 */ /* 0x000fc600078e009d */
[----:B------:R-:W2:Y:S04]  /*2f70*/  LDL.LU.64 R158, [R1+0x188] ;  /* 0x00018800019e7983 */ /* 0x000ea80000300a00 */
[----:B------:R-:W2:Y:S04]  /*2f80*/  LDL.LU.64 R156, [R1+0x180] ;  /* 0x00018000019c7983 */ /* 0x000ea80000300a00 */
[----:B-1----:R-:W2:Y:S04]  /*2f90*/  LDL.LU.64 R154, [R1+0x178] ;  /* 0x00017800019a7983 */ /* 0x002ea80000300a00 */
[----:B------:R-:W2:Y:S01]  /*2fa0*/  LDL.LU.64 R152, [R1+0x170] ;  /* 0x0001700001987983 */ /* 0x000ea20000300a00 */
[----:B------:R-:W-:Y:S01]  /*2fb0*/  UIADD3 UR16, UR4, 0x300, URZ ;  /* 0x0000030004107890 */ /* 0x000fe2000fffe03f */
[----:B------:R-:W-:Y:S01]  /*2fc0*/  UMOV UR17, 0x40000040 ;  /* 0x4000004000117882 */ /* 0x000fe20000000000 */
[----:B--2---:R-:W-:-:S07]  /*2fd0*/  WARPGROUP.ARRIVE ;  /* 0x00000000000079c5 */ /* 0x004fce0000000000 */
[----:B------:R-:W-:Y:S01]  /*2fe0*/  HGMMA.64x128x16.F32 R152, gdesc[UR16].tnspA.tnspB, R152, gsb0 ;  /* 0x61e00000109879f0 */ /* 0x000fe20008000898 */
[----:B------:R-:W-:Y:S01]  /*2ff0*/  UIADD3 UR16, UR4, 0x500, URZ ;  /* 0x0000050004107890 */ /* 0x000fe2000fffe03f */
[----:B------:R-:W-:Y:S01]  /*3000*/  UMOV UR17, 0x40000040 ;  /* 0x4000004000117882 */ /* 0x000fe20000000000 */
        /* <DEDUP_REMOVED lines=15> */
[----:B-1----:R-:W2:Y:S04]  /*3100*/  LDL.LU R188, [R1] ;  /* 0x0000000001bc7983 */ /* 0x002ea80000300800 */
[----:B------:R-:W2:Y:S04]  /*3110*/  LDL.LU R189, [R1+0x4] ;  /* 0x0000040001bd7983 */ /* 0x000ea80000300800 */
[----:B------:R-:W2:Y:S04]  /*3120*/  LDL.LU R190, [R1+0x8] ;  /* 0x0000080001be7983 */ /* 0x000ea80000300800 */
[----:B------:R-:W2:Y:S01]  /*3130*/  LDL.LU R191, [R1+0xc] ;  /* 0x00000c0001bf7983 */ /* 0x000ea20000300800 */
[----:B------:R-:W-:-:S06]  /*3140*/  WARPGROUP.ARRIVE ;  /* 0x00000000000079c5 */ /* 0x000fcc0000000000 */
[----:B------:R-:W-:Y:S01]  /*3150*/  HGMMA.64x128x16.F32 R88, gdesc[UR16].tnspA.tnspB, R88, gsb0 ;  /* 0x61e00000105879f0 */ /* 0x000fe20008000858 */
[----:B------:R-:W-:Y:S01]  /*3160*/  UIADD3 UR16, UR4, 0x700, URZ ;  /* 0x0000070004107890 */ /* 0x000fe2000fffe03f */
[----:B------:R-:W-:Y:S01]  /*3170*/  UMOV UR17, 0x40000040 ;  /* 0x4000004000117882 */ /* 0x000fe20000000000 */
[----:B------:R-:W-:Y:S01]  /*3180*/  IMAD.MOV.U32 R193, RZ, RZ, R251 ;  /* 0x000000ffffc17224 */ /* 0x000fe200078e00fb */
[----:B------:R-:W-:Y:S01]  /*3190*/  MOV R197, R247 ;  /* 0x000000f700c57202 */ /* 0x000fe20000000f00 */
[----:B------:R-:W-:Y:S01]  /*31a0*/  IMAD.MOV.U32 R194, RZ, RZ, R250 ;  /* 0x000000ffffc27224 */ /* 0x000fe200078e00fa */
[----:B------:R-:W-:Y:S01]  /*31b0*/  MOV R250, R2 ;  /* 0x0000000200fa7202 */ /* 0x000fe20000000f00 */
        /* <DEDUP_REMOVED lines=11> */
[----:B------:R-:W-:Y:S01]  /*3270*/  HGMMA.64x128x16.F32 R24, gdesc[UR16].tnspA.tnspB, R24, gsb0 ;  /* 0x61e00000101879f0 */ /* 0x000fe20008000818 */
        /* <DEDUP_REMOVED lines=33> */
[----:B------:R-:W-:Y:S01]  /*3490*/  IMAD.MOV.U32 R251, RZ, RZ, R0 ;  /* 0x000000fffffb7224 */ /* 0x000fe200078e0000 */
[----:B------:R-:W-:Y:S02]  /*34a0*/  UIADD3 UR16, UR4, 0x180, URZ ;  /* 0x0000018004107890 */ /* 0x000fe4000fffe03f */
[----:B------:R-:W-:Y:S01]  /*34b0*/  UIADD3 UR18, UR10, 0x180, URZ ;  /* 0x000001800a127890 */ /* 0x000fe2000fffe03f */
[----:B------:R-:W-:Y:S01]  /*34c0*/  UMOV UR17, 0x40000040 ;  /* 0x4000004000117882 */ /* 0x000fe20000000000 */
[----:B------:R-:W-:Y:S01]  /*34d0*/  UMOV UR19, 0x40000040 ;  /* 0x4000004000137882 */ /* 0x000fe20000000000 */
[----:B------:R-:W-:-:S02]  /*34e0*/  WARPGROUP.DEPBAR.LE gsb0, 0x0 ;  /* 0x00008000000079c5 */ /* 0x000fc40000010000 */
[----:B--2---:R-:W-:-:S06]  /*34f0*/  WARPGROUP.ARRIVE ;  /* 0x00000000000079c5 */ /* 0x004fcc0000000000 */
        /* <DEDUP_REMOVED lines=34> */
[----:B-1----:R-:W3:Y:S04]  /*3720*/  LDL.LU.64 R214, [R1+0x168] ;  /* 0x0001680001d67983 */ /* 0x002ee80000300a00 */
[----:B------:R-:W3:Y:S04]  /*3730*/  LDL.LU.64 R212, [R1+0x160] ;  /* 0x0001600001d47983 */ /* 0x000ee80000300a00 */
        /* <DEDUP_REMOVED lines=11> */
[----:B------:R-:W3:Y:S01]  /*37f0*/  LDL.LU.64 R188, [R1+0x100] ;  /* 0x0001000001bc7983 */ /* 0x000ee20000300a00 */
[----:B------:R-:W-:Y:S01]  /*3800*/  UIADD3 UR16, UR4, 0x380, URZ ;  /* 0x0000038004107890 */ /* 0x000fe2000fffe03f */
[----:B------:R-:W-:Y:S01]  /*3810*/  UMOV UR17, 0x40000040 ;  /* 0x4000004000117882 */ /* 0x000fe20000000000 */
[----:B---3--:R-:W-:-:S07]  /*3820*/  WARPGROUP.ARRIVE ;  /* 0x00000000000079c5 */ /* 0x008fce0000000000 */
[----:B------:R-:W-:Y:S01]  /*3830*/  HGMMA.64x128x16.F32 R152, gdesc[UR16].tnspA.tnspB, R152, gsb0 ;  /* 0x61e00000109879f0 */ /* 0x000fe20008000898 */
[----:B------:R-:W-:Y:S01]  /*3840*/  UIADD3 UR16, UR4, 0x580, URZ ;  /* 0x0000058004107890 */ /* 0x000fe2000fffe03f */
[----:B------:R-:W-:Y:S01]  /*3850*/  UMOV UR17, 0x40000040 ;  /* 0x4000004000117882 */ /* 0x000fe20000000000 */
[----:B------:R-:W-:Y:S02]  /*3860*/  WARPGROUP.DEPBAR.LE gsb0, 0x0 ;  /* 0x00008000000079c5 */ /* 0x000fe40000010000 */
[----:B------:R-:W-:-:S07]  /*3870*/  WARPGROUP.ARRIVE ;  /* 0x00000000000079c5 */ /* 0x000fce0000000000 */
[----:B------:R-:W-:Y:S01]  /*3880*/  HGMMA.64x128x16.F32 R88, gdesc[UR16].tnspA.tnspB, R88, gsb0 ;  /* 0x61e00000105879f0 */ /* 0x000fe20008000858 */
[----:B------:R-:W-:Y:S01]  /*3890*/  UIADD3 UR16, UR4, 0x780, URZ ;  /* 0x0000078004107890 */ /* 0x000fe2000fffe03f */
[----:B------:R-:W-:Y:S02]  /*38a0*/  UMOV UR17, 0x40000040 ;  /* 0x4000004000117882 */ /* 0x000fe40000000000 */
[----:B------:R-:W-:Y:S01]  /*38b0*/  UMOV UR4, 0x1 ;  /* 0x0000000100047882 */ /* 0x000fe20000000000 */
[----:B------:R-:W-:Y:S02]  /*38c0*/  WARPGROUP.DEPBAR.LE gsb0, 0x0 ;  /* 0x00008000000079c5 */ /* 0x000fe40000010000 */
[----:B------:R-:W-:-:S06]  /*38d0*/  WARPGROUP.ARRIVE ;  /* 0x00000000000079c5 */ /* 0x000fcc0000000000 */
[----:B--2---:R-:W-:Y:S03]  /*38e0*/  HGMMA.64x128x16.F32 R24, gdesc[UR16].tnspA.tnspB, R24, gsb0 ;  /* 0x61e00000101879f0 */ /* 0x004fe60008000818 */
[----:B------:R-:W-:Y:S02]  /*38f0*/  WARPGROUP.DEPBAR.LE gsb0, 0x0 ;  /* 0x00008000000079c5 */ /* 0x000fe40000010000 */
.L_x_10:
[----:B------:R-:W-:-:S04]  /*3900*/  UISETP.LT.AND UP0, UPT, UR5, 0x1, UPT ;  /* 0x000000010500788c */ /* 0x000fc8000bf01270 */
[----:B------:R-:W-:-:S04]  /*3910*/  USEL UR9, UR5, 0x1, UP0 ;  /* 0x0000000105097887 */ /* 0x000fc80008000000 */
[----:B------:R-:W-:-:S04]  /*3920*/  UIADD3 UR9, -UR9, UR5, URZ ;  /* 0x0000000509097290 */ /* 0x000fc8000fffe13f */
[----:B------:R-:W-:-:S06]  /*3930*/  UISETP.GE.AND UP0, UPT, UR9, 0x1, UPT ;  /* 0x000000010900788c */ /* 0x000fcc000bf06270 */
[----:B------:R-:W-:-:S13]  /*3940*/  PLOP3.LUT P0, PT, PT, PT, UP0, 0x80, 0x0 ;  /* 0x000000000000781c */ /* 0x000fda0003f0f008 */
[----:B------:R-:W-:Y:S05]  /*3950*/  @!P0 BRA `(.L_x_13) ;  /* 0x0000002800948947 */ /* 0x000fea0003800000 */
[----:B------:R-:W-:Y:S01]  /*3960*/  IMAD.MOV.U32 R3, RZ, RZ, RZ ;  /* 0x000000ffff037224 */ /* 0x000fe200078e00ff */
[----:B------:R-:W-:Y:S02]  /*3970*/  ULOP3.LUT UR10, UR6, 0x1, URZ, 0xfc, !UPT ;  /* 0x00000001060a7892 */ /* 0x000fe4000f8efc3f */
[----:B------:R-:W-:Y:S01]  /*3980*/  UISETP.NE.U32.AND UP0, UPT, UR4, URZ, UPT ;  /* 0x0000003f0400728c */ /* 0x000fe2000bf05070 */
[----:B------:R-:W-:Y:S01]  /*3990*/  UMOV UR11, UR9 ;  /* 0x00000009000b7c82 */ /* 0x000fe20008000000 */
[----:B------:R-:W-:-:S09]  /*39a0*/  UMOV UR5, URZ ;  /* 0x0000003f00057c82 */ /* 0x000fd20008000000 */
.L_x_18:
[----:B------:R-:W-:-:S06]  /*39b0*/  UISETP.NE.AND UP1, UPT, UR10, 0x3, UPT ;  /* 0x000000030a00788c */ /* 0x000fcc000bf25270 */
[----:B------:R-:W-:-:S13]  /*39c0*/  PLOP3.LUT P1, PT, PT, PT, UP1, 0x80, 0x0 ;  /* 0x000000000000781c */ /* 0x000fda0003f2f018 */
[----:B------:R-:W-:Y:S05]  /*39d0*/  @!P1 BRA `(.L_x_14) ;  /* 0x0000000000049947 */ /* 0x000fea0003800000 */
[----:B------:R-:W-:Y:S01]  /*39e0*/  BPT.TRAP 0x1 ;  /* 0x000000040000795c */ /* 0x000fe20000300000 */
.L_x_14:
[----:B------:R-:W1:Y:S01]  /*39f0*/  S2UR UR16, SR_CgaCtaId ;  /* 0x00000000001079c3 */ /* 0x000e620000008800 */
[----:B------:R-:W-:Y:S01]  /*3a00*/  UMOV UR12, 0x400 ;  /* 0x00000400000c7882 */ /* 0x000fe20000000000 */
[----:B------:R-:W-:Y:S01]  /*3a10*/  SHF.L.U32 R2, R3, 0x1f, RZ ;  /* 0x0000001f03027819 */ /* 0x000fe200000006ff */
[----:B-1----:R-:W-:-:S04]  /*3a20*/  ULEA UR12, UR16, UR12, 0x18 ;  /* 0x0000000c100c7291 */ /* 0x002fc8000f8ec03f */
[----:B------:R-:W-:-:S12]  /*3a30*/  ULEA UR16, UR4, UR12, 0x3 ;  /* 0x0000000c04107291 */ /* 0x000fd8000f8e183f */
.L_x_15:
[----:B-1----:R-:W-:-:S04]  /*3a40*/  IMAD.U32 R0, RZ, RZ, UR16 ;  /* 0x00000010ff007e24 */ /* 0x002fc8000f8e00ff */
[----:B------:R1:W2:Y:S03]  /*3a50*/  SYNCS.PHASECHK.TRANS64.TRYWAIT P0, [R0+URZ+0x30000], R2 ;  /* 0x03000002000075a7 */ /* 0x0002a6000800017f */
[----:B--2---:R-:W-:Y:S05]  /*3a60*/  @!P0 NANOSLEEP.SYNCS 0x989680 ;  /* 0x009896800000895d */ /* 0x004fea0003900000 */
[----:B------:R-:W2:Y:S02]  /*3a70*/  @!P0 SYNCS.PHASECHK.TRANS64 P0, [R0+URZ+0x30000], R2 ;  /* 0x03000002000085a7 */ /* 0x000ea4000800007f */
[----:B--2---:R-:W-:Y:S05]  /*3a80*/  @!P0 BRA `(.L_x_15) ;  /* 0xfffffffc00ec8947 */ /* 0x004fea000383ffff */
        /* <DEDUP_REMOVED lines=32> */
[----:B--2---:R-:W2:Y:S04]  /*3c90*/  LDL.LU.64 R24, [R1] ;  /* 0x0000000001187983 */ /* 0x004ea80000300a00 */
        /* <DEDUP_REMOVED lines=33> */
[----:B------:R-:W-:-:S02]  /*3eb0*/  UMOV UR23, 0x40000040 ;  /* 0x4000004000177882 */ /* 0x000fc40000000000 */
[----:B------:R-:W-:Y:S01]  /*3ec0*/  USHF.R.U32.HI UR17, URZ, 0x4, UR16 ;  /* 0x000000043f117899 */ /* 0x000fe20008011610 */
[----:B------:R3:W-:Y:S01]  /*3ed0*/  STL [R1+0x170], R3 ;  /* 0x0001700301007387 */ /* 0x0007e20000100800 */
[----:B------:R-:W-:Y:S02]  /*3ee0*/  USHF.R.U32.HI UR16, URZ, 0x4, UR12 ;  /* 0x000000043f107899 */ /* 0x000fe4000801160c */
[----:B------:R-:W-:Y:S02]  /*3ef0*/  ULOP3.LUT UR17, UR17, 0x3fff, URZ, 0xc0, !UPT ;  /* 0x00003fff11117892 */ /* 0x000fe4000f8ec03f */
[----:B------:R-:W-:Y:S02]  /*3f00*/  ULOP3.LUT UR16, UR16, 0x3fff, URZ, 0xc0, !UPT ;  /* 0x00003fff10107892 */ /* 0x000fe4000f8ec03f */
[----:B------:R-:W-:Y:S02]  /*3f10*/  ULOP3.LUT UR17, UR17, 0x2000000, URZ, 0xfc, !UPT ;  /* 0x0200000011117892 */ /* 0x000fe4000f8efc3f */
[----:B------:R-:W-:-:S02]  /*3f20*/  ULEA UR18, UR4, UR16, 0xb ;  /* 0x0000001004127291 */ /* 0x000fc4000f8e583f */
[----:B------:R-:W-:-:S05]  /*3f30*/  ULEA UR16, UR4, UR17, 0xa ;  /* 0x0000001104107291 */ /* 0x000fca000f8e503f */
[----:B------:R-:W-:Y:S02]  /*3f40*/  UMOV UR20, UR18 ;  /* 0x0000001200147c82 */ /* 0x000fe40008000000 */
[----:B------:R-:W-:Y:S01]  /*3f50*/  UMOV UR22, UR16 ;  /* 0x0000001000167c82 */ /* 0x000fe20008000000 */
[----:B--2---:R-:W-:-:S06]  /*3f60*/  WARPGROUP.ARRIVE ;  /* 0x00000000000079c5 */ /* 0x004fcc0000000000 */
[----:B------:R-:W-:Y:S01]  /*3f70*/  HGMMA.64x128x16.F32 R24, gdesc[UR20].tnspA.tnspB, R24, UP0, gsb0 ;  /* 0x61e00000141879f0 */ /* 0x000fe2000b800818 */
[----:B------:R-:W-:Y:S01]  /*3f80*/  UIADD3 UR20, UR18, 0x200, URZ ;  /* 0x0000020012147890 */ /* 0x000fe2000fffe03f */
[----:B------:R-:W-:Y:S01]  /*3f90*/  UMOV UR21, 0x40000040 ;  /* 0x4000004000157882 */ /* 0x000fe20000000000 */
[----:B------:R-:W-:Y:S02]  /*3fa0*/  WARPGROUP.DEPBAR.LE gsb0, 0x0 ;  /* 0x00008000000079c5 */ /* 0x000fe40000010000 */
[----:B------:R-:W-:Y:S01]  /*3fb0*/  STL.64 [R1], R24 ;  /* 0x0000001801007387 */ /* 0x000fe20000100a00 */
[----:B-1----:R-:W-:Y:S01]  /*3fc0*/  IMAD.MOV.U32 R2, RZ, RZ, R86 ;  /* 0x000000ffff027224 */ /* 0x002fe200078e0056 */
[----:B------:R-:W-:Y:S01]  /*3fd0*/  MOV R228, R64 ;  /* 0x0000004000e47202 */ /* 0x000fe20000000f00 */
[----:B------:R-:W-:Y:S01]  /*3fe0*/  IMAD.MOV.U32 R0, RZ, RZ, R87 ;  /* 0x000000ffff007224 */ /* 0x000fe200078e0057 */
[----:B------:R1:W-:Y:S01]  /*3ff0*/  STL.64 [R1+0x8], R26 ;  /* 0x0000081a01007387 */ /* 0x0003e20000100a00 */
[----:B------:R-:W-:-:S02]  /*4000*/  IMAD.MOV.U32 R4, RZ, RZ, R84 ;  /* 0x000000ffff047224 */ /* 0x000fc400078e0054 */
[----:B---3--:R-:W-:Y:S01]  /*4010*/  IMAD.MOV.U32 R3, RZ, RZ, R85 ;  /* 0x000000ffff037224 */ /* 0x008fe200078e0055 */
        /* <DEDUP_REMOVED lines=37> */
[----:B------:R-:W-:Y:S01]  /*4270*/  IMAD.MOV.U32 R223, RZ, RZ, R59 ;  /* 0x000000ffffdf7224 */ /* 0x000fe200078e003b */
[----:B------:R-:W-:Y:S01]  /*4280*/  WARPGROUP.ARRIVE ;  /* 0x00000000000079c5 */ /* 0x000fe20000000000 */
[----:B------:R-:W-:Y:S01]  /*4290*/  IMAD.MOV.U32 R220, RZ, RZ, R56 ;  /* 0x000000ffffdc7224 */ /* 0x000fe200078e0038 */
[----:B------:R-:W2:Y:S01]  /*42a0*/  LDL.LU.64 R60, [R1+0x378] ;  /* 0x00037800013c7983 */ /* 0x000ea20000300a00 */
[----:B------:R-:W-:Y:S02]  /*42b0*/  IMAD.MOV.U32 R221, RZ, RZ, R57 ;  /* 0x000000ffffdd7224 */ /* 0x000fe400078e0039 */
[----:B------:R-:W-:Y:S01]  /*42c0*/  IMAD.MOV.U32 R218, RZ, RZ, R54 ;  /* 0x000000ffffda7224 */ /* 0x000fe200078e0036 */
[----:B------:R-:W2:Y:S01]  /*42d0*/  LDL.LU.64 R58, [R1+0x370] ;  /* 0x00037000013a7983 */ /* 0x000ea20000300a00 */
[----:B------:R-:W-:Y:S01]  /*42e0*/  IMAD.MOV.U32 R219, RZ, RZ, R55 ;  /* 0x000000ffffdb7224 */ /* 0x000fe200078e0037 */
[----:B------:R-:W-:Y:S01]  /*42f0*/  HGMMA.64x128x16.F32 R152, gdesc[UR20].tnspA.tnspB, R152, UP0, gsb0 ;  /* 0x61e00000149879f0 */ /* 0x000fe2000b800898 */
        /* <DEDUP_REMOVED lines=38> */
[----:B------:R-:W-:-:S03]  /*4560*/  IMAD.MOV.U32 R251, RZ, RZ, R29 ;  /* 0x000000fffffb7224 */ /* 0x000fc600078e001d */
[----:B------:R-:W2:Y:S04]  /*4570*/  LDL.LU.64 R30, [R1+0x300] ;  /* 0x00030000011e7983 */ /* 0x000ea80000300a00 */
[----:B------:R-:W2:Y:S04]  /*4580*/  LDL.LU.64 R28, [R1+0x2f8] ;  /* 0x0002f800011c7983 */ /* 0x000ea80000300a00 */
[----:B-1----:R-:W2:Y:S04]  /*4590*/  LDL.LU.64 R26, [R1+0x2f0] ;  /* 0x0002f000011a7983 */ /* 0x002ea80000300a00 */
[----:B------:R-:W2:Y:S01]  /*45a0*/  LDL.LU.64 R24, [R1+0x2e8] ;  /* 0x0002e80001187983 */ /* 0x000ea20000300a00 */
[----:B------:R-:W-:-:S03]  /*45b0*/  WARPGROUP.DEPBAR.LE gsb0, 0x0 ;  /* 0x00008000000079c5 */ /* 0x000fc60000010000 */
        /* <DEDUP_REMOVED lines=14> */
[----:B-1----:R-:W3:Y:S04]  /*46a0*/  LDL.LU R188, [R1] ;  /* 0x0000000001bc7983 */ /* 0x002ee80000300800 */
[----:B------:R-:W3:Y:S04]  /*46b0*/  LDL.LU R189, [R1+0x4] ;  /* 0x0000040001bd7983 */ /* 0x000ee80000300800 */
[----:B------:R-:W3:Y:S04]  /*46c0*/  LDL.LU R190, [R1+0x8] ;  /* 0x0000080001be7983 */ /* 0x000ee80000300800 */
[----:B------:R-:W3:Y:S01]  /*46d0*/  LDL.LU R191, [R1+0xc] ;  /* 0x00000c0001bf7983 */ /* 0x000ee20000300800 */
[----:B------:R-:W-:Y:S01]  /*46e0*/  UIADD3 UR20, UR18, 0x400, URZ ;  /* 0x0000040012147890 */ /* 0x000fe2000fffe03f */
[----:B------:R-:W-:Y:S01]  /*46f0*/  WARPGROUP.ARRIVE ;  /* 0x00000000000079c5 */ /* 0x000fe20000000000 */
[----:B------:R-:W-:-:S07]  /*4700*/  UMOV UR21, 0x40000040 ;  /* 0x4000004000157882 */ /* 0x000fce0000000000 */
[----:B------:R-:W-:Y:S01]  /*4710*/  HGMMA.64x128x16.F32 R88, gdesc[UR20].tnspA.tnspB, R88, UP0, gsb0 ;  /* 0x61e00000145879f0 */ /* 0x000fe2000b800858 */
[----:B------:R-:W-:Y:S01]  /*4720*/  UIADD3 UR20, UR18, 0x600, URZ ;  /* 0x0000060012147890 */ /* 0x000fe2000fffe03f */
[----:B------:R-:W-:Y:S01]  /*4730*/  UMOV UR21, 0x40000040 ;  /* 0x4000004000157882 */ /* 0x000fe20000000000 */
[----:B------:R-:W-:Y:S01]  /*4740*/  IMAD.MOV.U32 R193, RZ, RZ, R251 ;  /* 0x000000ffffc17224 */ /* 0x000fe200078e00fb */
[----:B------:R-:W-:Y:S01]  /*4750*/  MOV R208, R236 ;  /* 0x000000ec00d07202 */ /* 0x000fe20000000f00 */
        /* <DEDUP_REMOVED lines=11> */
[----:B--2---:R-:W-:-:S06]  /*4810*/  WARPGROUP.ARRIVE ;  /* 0x00000000000079c5 */ /* 0x004fcc0000000000 */
[----:B------:R-:W-:Y:S01]  /*4820*/  HGMMA.64x128x16.F32 R24, gdesc[UR20].tnspA.tnspB, R24, UP0, gsb0 ;  /* 0x61e00000141879f0 */ /* 0x000fe2000b800818 */
        /* <DEDUP_REMOVED lines=40> */
[----:B---3--:R-:W-:-:S06]  /*4ab0*/  WARPGROUP.ARRIVE ;  /* 0x00000000000079c5 */ /* 0x008fcc0000000000 */
        /* <DEDUP_REMOVED lines=135> */
[----:B------:R-:W-:Y:S02]  /*5330*/  IMAD.MOV.U32 R2, RZ, RZ, R214 ;  /* 0x000000ffff027224 */ /* 0x000fe400078e00d6 */
        /* <DEDUP_REMOVED lines=11> */
[----:B------:R-:W-:Y:S01]  /*53f0*/  IMAD.MOV.U32 R11, RZ, RZ, R206 ;  /* 0x000000ffff0b7224 */ /* 0x000fe200078e00ce */
[----:B------:R-:W-:Y:S01]  /*5400*/  MOV R12, R205 ;  /* 0x000000cd000c7202 */ /* 0x000fe20000000f00 */
        /* <DEDUP_REMOVED lines=74> */
[----:B------:R-:W2:Y:S04]  /*58b0*/  LDL.LU.64 R160, [R1+0x198] ;  /* 0x0001980001a07983 */ /* 0x000ea80000300a00 */
        /* <DEDUP_REMOVED lines=72> */
[----:B------:R-:W-:Y:S01]  /*5d40*/  UIADD3 UR20, UR18, 0x180, URZ ;  /* 0x0000018012147890 */ /* 0x000fe2000fffe03f */
[----:B------:R-:W-:Y:S01]  /*5d50*/  IMAD.MOV.U32 R230, RZ, RZ, R23 ;  /* 0x000000ffffe67224 */ /* 0x000fe200078e0017 */
[----:B------:R-:W-:Y:S01]  /*5d60*/  UIADD3 UR22, UR16, 0x180, URZ ;  /* 0x0000018010167890 */ /* 0x000fe2000fffe03f */
[----:B------:R-:W-:Y:S01]  /*5d70*/  IMAD.MOV.U32 R231, RZ, RZ, R22 ;  /* 0x000000ffffe77224 */ /* 0x000fe200078e0016 */
[----:B------:R-:W-:Y:S01]  /*5d80*/  UMOV UR21, 0x40000040 ;  /* 0x4000004000157882 */ /* 0x000fe20000000000 */
[----:B------:R-:W-:Y:S01]  /*5d90*/  IMAD.MOV.U32 R232, RZ, RZ, R21 ;  /* 0x000000ffffe87224 */ /* 0x000fe200078e0015 */
[----:B------:R-:W-:Y:S01]  /*5da0*/  UMOV UR23, 0x40000040 ;  /* 0x4000004000177882 */ /* 0x000fe20000000000 */
[----:B------:R-:W-:Y:S01]  /*5db0*/  IMAD.MOV.U32 R233, RZ, RZ, R20 ;  /* 0x000000ffffe97224 */ /* 0x000fe200078e0014 */
[----:B------:R1:W5:Y:S01]  /*5dc0*/  LDL.LU R3, [R1+0x170] ;  /* 0x0001700001037983 */ /* 0x0003620000300800 */
[----:B------:R-:W-:-:S02]  /*5dd0*/  IMAD.MOV.U32 R234, RZ, RZ, R19 ;  /* 0x000000ffffea7224 */ /* 0x000fc400078e0013 */
[----:B------:R-:W-:Y:S02]  /*5de0*/  IMAD.MOV.U32 R236, RZ, RZ, R17 ;  /* 0x000000ffffec7224 */ /* 0x000fe400078e0011 */
[----:B------:R-:W-:Y:S02]  /*5df0*/  IMAD.MOV.U32 R237, RZ, RZ, R16 ;  /* 0x000000ffffed7224 */ /* 0x000fe400078e0010 */
[----:B------:R-:W-:Y:S02]  /*5e00*/  IMAD.MOV.U32 R238, RZ, RZ, R15 ;  /* 0x000000ffffee7224 */ /* 0x000fe400078e000f */
[----:B------:R-:W-:Y:S02]  /*5e10*/  IMAD.MOV.U32 R239, RZ, RZ, R14 ;  /* 0x000000ffffef7224 */ /* 0x000fe400078e000e */
[----:B------:R-:W-:Y:S01]  /*5e20*/  IMAD.MOV.U32 R240, RZ, RZ, R13 ;  /* 0x000000fffff07224 */ /* 0x000fe200078e000d */
[----:B------:R-:W-:-:S05]  /*5e30*/  WARPGROUP.DEPBAR.LE gsb0, 0x0 ;  /* 0x00008000000079c5 */ /* 0x000fca0000010000 */
        /* <DEDUP_REMOVED lines=35> */
[----:B--2---:R-:W2:Y:S04]  /*6070*/  LDL.LU.64 R214, [R1+0x168] ;  /* 0x0001680001d67983 */ /* 0x004ea80000300a00 */
        /* <DEDUP_REMOVED lines=20> */
[----:B------:R-:W-:-:S07]  /*61c0*/  WARPGROUP.ARRIVE ;  /* 0x00000000000079c5 */ /* 0x000fce0000000000 */
[----:B------:R-:W-:Y:S01]  /*61d0*/  HGMMA.64x128x16.F32 R88, gdesc[UR20].tnspA.tnspB, R88, gsb0 ;  /* 0x61e00000145879f0 */ /* 0x000fe20008000858 */
[----:B------:R-:W-:Y:S01]  /*61e0*/  UIADD3 UR20, UR18, 0x780, URZ ;  /* 0x0000078012147890 */ /* 0x000fe2000fffe03f */
[----:B------:R-:W-:Y:S01]  /*61f0*/  UMOV UR21, 0x40000040 ;  /* 0x4000004000157882 */ /* 0x000fe20000000000 */
[----:B------:R-:W-:Y:S02]  /*6200*/  WARPGROUP.DEPBAR.LE gsb0, 0x0 ;  /* 0x00008000000079c5 */ /* 0x000fe40000010000 */
[----:B------:R-:W-:-:S07]  /*6210*/  WARPGROUP.ARRIVE ;  /* 0x00000000000079c5 */ /* 0x000fce0000000000 */
[----:B------:R-:W-:Y:S03]  /*6220*/  HGMMA.64x128x16.F32 R24, gdesc[UR20].tnspA.tnspB, R24, gsb0 ;  /* 0x61e00000141879f0 */ /* 0x000fe60008000818 */
[----:B------:R-:W-:Y:S02]  /*6230*/  WARPGROUP.DEPBAR.LE gsb0, 0x0 ;  /* 0x00008000000079c5 */ /* 0x000fe40000010000 */
[----:B-1----:R-:W-:Y:S05]  /*6240*/  @!P1 BRA `(.L_x_16) ;  /* 0x0000000000049947 */ /* 0x002fea0003800000 */
[----:B------:R-:W-:Y:S01]  /*6250*/  BPT.TRAP 0x1 ;  /* 0x000000040000795c */ /* 0x000fe20000300000 */
.L_x_16:
[----:B------:R-:W-:Y:S02]  /*6260*/  UISETP.GT.U32.AND UP0, UPT, UR6, 0x1, UPT ;  /* 0x000000010600788c */ /* 0x000fe4000bf04070 */
[----:B------:R-:W-:-:S04]  /*6270*/  ULEA UR12, UR5, UR12, 0x3 ;  /* 0x0000000c050c7291 */ /* 0x000fc8000f8e183f */
[----:B------:R-:W-:Y:S01]  /*6280*/  UIADD3 UR12, UR12, 0x30020, URZ ;  /* 0x000300200c0c7890 */ /* 0x000fe2000fffe03f */
[----:B------:R-:W-:-:S03]  /*6290*/  PLOP3.LUT P0, PT, PT, PT, UP0, 0x80, 0x0 ;  /* 0x000000000000781c */ /* 0x000fc60003f0f008 */
[----:B------:R-:W-:-:S09]  /*62a0*/  UPRMT UR12, URZ, 0x654, UR12 ;  /* 0x000006543f0c7896 */ /* 0x000fd2000800000c */
[----:B------:R-:W-:Y:S01]  /*62b0*/  SYNCS.ARRIVE.TRANS64.RED.A1T0 RZ, [UR12], RZ ;  /* 0x000000ffffff79a7 */ /* 0x000fe2000810040c */
[----:B------:R-:W-:Y:S05]  /*62c0*/  @P0 BRA `(.L_x_17) ;  /* 0x0000000000040947 */ /* 0x000fea0003800000 */
[----:B------:R-:W-:Y:S01]  /*62d0*/  BPT.TRAP 0x1 ;  /* 0x000000040000795c */ /* 0x000fe20000300000 */
.L_x_17:
[----:B------:R-:W-:Y:S02]  /*62e0*/  UISETP.GT.AND UP2, UPT, UR11, 0x1, UPT ;  /* 0x000000010b00788c */ /* 0x000fe4000bf44270 */
[----:B------:R-:W-:Y:S02]  /*62f0*/  UIADD3 UR4, UR4, 0x1, URZ ;  /* 0x0000000104047890 */ /* 0x000fe4000fffe03f */
[----:B------:R-:W-:Y:S02]  /*6300*/  UIADD3 UR5, UR5, 0x1, URZ ;  /* 0x0000000105057890 */ /* 0x000fe4000fffe03f */
[----:B------:R-:W-:Y:S01]  /*6310*/  PLOP3.LUT P0, PT, PT, PT, UP2, 0x80, 0x0 ;  /* 0x000000000000781c */ /* 0x000fe20003f0f028 */
[----:B------:R-:W-:Y:S02]  /*6320*/  UISETP.NE.AND UP0, UPT, UR4, 0x4, UPT ;  /* 0x000000040400788c */ /* 0x000fe4000bf05270 */
[----:B------:R-:W-:Y:S02]  /*6330*/  UISETP.NE.AND UP1, UPT, UR5, 0x4, UPT ;  /* 0x000000040500788c */ /* 0x000fe4000bf25270 */
[----:B------:R-:W-:-:S02]  /*6340*/  USEL UR12, URZ, 0x1, UP0 ;  /* 0x000000013f0c7887 */ /* 0x000fc40008000000 */
[----:B------:R-:W-:Y:S02]  /*6350*/  USEL UR4, UR4, URZ, UP0 ;  /* 0x0000003f04047287 */ /* 0x000fe40008000000 */
[----:B------:R-:W-:Y:S02]  /*6360*/  UIADD3 UR11, UR11, -0x1, URZ ;  /* 0xffffffff0b0b7890 */ /* 0x000fe4000fffe03f */
[----:B------:R-:W-:Y:S01]  /*6370*/  USEL UR5, UR5, URZ, UP1 ;  /* 0x0000003f05057287 */ /* 0x000fe20008800000 */
[----:B-----5:R-:W-:Y:S01]  /*6380*/  LOP3.LUT R3, R3, UR12, RZ, 0x3c, !PT ;  /* 0x0000000c03037c12 */ /* 0x020fe2000f8e3cff */
[----:B------:R-:W-:Y:S01]  /*6390*/  UPLOP3.LUT UP0, UPT, UPT, UPT, UPT, 0x80, 0x0 ;  /* 0x000000000000789c */ /* 0x000fe20003f0f070 */
[----:B------:R-:W-:Y:S10]  /*63a0*/  @P0 BRA `(.L_x_18) ;  /* 0xffffffd400800947 */ /* 0x000ff4000383ffff */
.L_x_13:
[----:B------:R-:W1:Y:S02]  /*63b0*/  LDC R0, c[0x0][0x290] ;  /* 0x0000a400ff007b82 */ /* 0x000e640000000800 */
[----:B-1----:R-:W-:-:S13]  /*63c0*/  ISETP.GE.AND P0, PT, R0, 0x1, PT ;  /* 0x000000010000780c */ /* 0x002fda0003f06270 */
[----:B------:R-:W-:Y:S05]  /*63d0*/  @!P0 BRA `(.L_x_19) ;  /* 0x0000000000448947 */ /* 0x000fea0003800000 */
[----:B------:R-:W-:-:S04]  /*63e0*/  ULOP3.LUT UR4, UR6, 0x1, URZ, 0xfc, !UPT ;  /* 0x0000000106047892 */ /* 0x000fc8000f8efc3f */
[----:B------:R-:W-:-:S06]  /*63f0*/  UISETP.NE.AND UP0, UPT, UR4, 0x3, UPT ;  /* 0x000000030400788c */ /* 0x000fcc000bf05270 */
[----:B------:R-:W-:-:S13]  /*6400*/  PLOP3.LUT P0, PT, PT, PT, UP0, 0x80, 0x0 ;  /* 0x000000000000781c */ /* 0x000fda0003f0f008 */
[----:B------:R-:W-:Y:S05]  /*6410*/  @!P0 BRA `(.L_x_20) ;  /* 0x0000000000048947 */ /* 0x000fea0003800000 */
[----:B------:R-:W-:Y:S01]  /*6420*/  BPT.TRAP 0x1 ;  /* 0x000000040000795c */ /* 0x000fe20000300000 */
.L_x_20:
[----:B------:R-:W1:Y:S01]  /*6430*/  S2UR UR10, SR_CgaCtaId ;  /* 0x00000000000a79c3 */ /* 0x000e620000008800 */
[----:B------:R-:W-:Y:S01]  /*6440*/  USHF.L.U32 UR4, UR9, 0x3, URZ ;  /* 0x0000000309047899 */ /* 0x000fe2000800063f */
[----:B------:R-:W-:Y:S01]  /*6450*/  UMOV UR5, 0x400 ;  /* 0x0000040000057882 */ /* 0x000fe20000000000 */
[----:B------:R-:W-:Y:S02]  /*6460*/  UISETP.GT.U32.AND UP0, UPT, UR6, 0x1, UPT ;  /* 0x000000010600788c */ /* 0x000fe4000bf04070 */
[----:B------:R-:W-:-:S04]  /*6470*/  ULOP3.LUT UR4, UR4, 0x18, URZ, 0xc0, !UPT ;  /* 0x0000001804047892 */ /* 0x000fc8000f8ec03f */
[----:B------:R-:W-:Y:S01]  /*6480*/  PLOP3.LUT P0, PT, PT, PT, UP0, 0x80, 0x0 ;  /* 0x000000000000781c */ /* 0x000fe20003f0f008 */
[----:B-1----:R-:W-:-:S04]  /*6490*/  ULEA UR5, UR10, UR5, 0x18 ;  /* 0x000000050a057291 */ /* 0x002fc8000f8ec03f */
[----:B------:R-:W-:-:S04]  /*64a0*/  UIADD3 UR4, UR5, 0x30020, UR4 ;  /* 0x0003002005047890 */ /* 0x000fc8000fffe004 */
[----:B------:R-:W-:-:S09]  /*64b0*/  UPRMT UR4, URZ, 0x654, UR4 ;  /* 0x000006543f047896 */ /* 0x000fd20008000004 */
[----:B------:R-:W-:Y:S01]  /*64c0*/  SYNCS.ARRIVE.TRANS64.RED.A1T0 RZ, [UR4], RZ ;  /* 0x000000ffffff79a7 */ /* 0x000fe20008100404 */
[----:B------:R-:W-:Y:S05]  /*64d0*/  @P0 BRA `(.L_x_19) ;  /* 0x0000000000040947 */ /* 0x000fea0003800000 */
[----:B------:R-:W-:Y:S01]  /*64e0*/  BPT.TRAP 0x1 ;  /* 0x000000040000795c */ /* 0x000fe20000300000 */
.L_x_19:
[----:B------:R-:W1:Y:S01]  /*64f0*/  S2R R2, SR_TID.X ;  /* 0x0000000000027919 */ /* 0x000e620000002100 */
[----:B------:R-:W-:Y:S01]  /*6500*/  USHF.L.U32 UR17, UR14, 0x7, URZ ;  /* 0x000000070e117899 */ /* 0x000fe2000800063f */
[----:B------:R-:W-:Y:S01]  /*6510*/  ULDC.64 UR18, c[0x0][0x5d0] ;  /* 0x0001740000127ab9 */ /* 0x000fe20000000a00 */
[----:B------:R-:W2:Y:S02]  /*6520*/  S2R R7, SR_CTAID.X ;  /* 0x0000000000077919 */ /* 0x000ea40000002500 */
[----:B------:R-:W-:Y:S02]  /*6530*/  USHF.R.S32.HI UR20, URZ, 0x1f, UR17 ;  /* 0x0000001f3f147899 */ /* 0x000fe40008011411 */
[----:B------:R-:W-:Y:S01]  /*6540*/  USHF.R.S32.HI UR16, URZ, 0x1f, UR7 ;  /* 0x0000001f3f107899 */ /* 0x000fe20008011407 */
[----:B------:R-:W-:Y:S01]  /*6550*/  ULDC.64 UR4, c[0x0][0x5e0] ;  /* 0x0001780000047ab9 */ /* 0x000fe20000000a00 */
[----:B------:R-:W-:Y:S01]  /*6560*/  USHF.R.S32.HI UR12, URZ, 0x1f, UR15 ;  /* 0x0000001f3f0c7899 */ /* 0x000fe2000801140f */
[----:B-1----:R-:W-:-:S04]  /*6570*/  SHF.R.S32.HI R0, RZ, 0x1f, R2 ;  /* 0x0000001fff007819 */ /* 0x002fc80000011402 */
[----:B------:R-:W-:-:S04]  /*6580*/  LEA.HI R0, R0, R2, RZ, 0x7 ;  /* 0x0000000200007211 */ /* 0x000fc800078f38ff */
[----:B------:R-:W-:-:S05]  /*6590*/  LOP3.LUT R0, R0, 0xffffff80, RZ, 0xc0, !PT ;  /* 0xffffff8000007812 */ /* 0x000fca00078ec0ff */
[----:B------:R-:W-:-:S05]  /*65a0*/  IMAD.IADD R0, R2, 0x1, -R0 ;  /* 0x0000000102007824 */ /* 0x000fca00078e0a00 */
[----:B------:R-:W-:-:S04]  /*65b0*/  SHF.R.S32.HI R6, RZ, 0x1f, R0 ;  /* 0x0000001fff067819 */ /* 0x000fc80000011400 */
[CC--:B------:R-:W-:Y:S02]  /*65c0*/  LEA.HI R2, R6.reuse, R0.reuse, RZ, 0x2 ;  /* 0x0000000006027211 */ /* 0x0c0fe400078f10ff */
[----:B------:R-:W-:Y:S02]  /*65d0*/  LEA.HI R6, R6, R0, RZ, 0x5 ;  /* 0x0000000006067211 */ /* 0x000fe400078f28ff */
[--C-:B------:R-:W-:Y:S02]  /*65e0*/  SHF.R.S32.HI R3, RZ, 0x2, R2.reuse ;  /* 0x00000002ff037819 */ /* 0x100fe40000011402 */
[----:B------:R-:W-:Y:S02]  /*65f0*/  SHF.R.S32.HI R4, RZ, 0x1f, R2 ;  /* 0x0000001fff047819 */ /* 0x000fe40000011402 */
[----:B------:R-:W-:Y:S02]  /*6600*/  LOP3.LUT R12, R2, 0xfffffffc, RZ, 0xc0, !PT ;  /* 0xfffffffc020c7812 */ /* 0x000fe400078ec0ff */
[----:B------:R-:W-:-:S03]  /*6610*/  LEA.HI R4, R4, R3, RZ, 0x3 ;  /* 0x0000000304047211 */ /* 0x000fc600078f18ff */
[----:B------:R-:W-:Y:S01]  /*6620*/  IMAD.IADD R12, R0, 0x1, -R12 ;  /* 0x00000001000c7824 */ /* 0x000fe200078e0a0c */
[----:B------:R-:W-:Y:S02]  /*6630*/  LOP3.LUT R2, R4, 0xfffffff8, RZ, 0xc0, !PT ;  /* 0xfffffff804027812 */ /* 0x000fe400078ec0ff */
[----:B------:R-:W1:Y:S01]  /*6640*/  LDC.64 R4, c[0x0][0x280] ;  /* 0x0000a000ff047b82 */ /* 0x000e620000000a00 */
[----:B------:R-:W-:Y:S02]  /*6650*/  SHF.R.S32.HI R0, RZ, 0x5, R6 ;  /* 0x00000005ff007819 */ /* 0x000fe40000011406 */
[----:B------:R-:W-:-:S05]  /*6660*/  IMAD.IADD R2, R3, 0x1, -R2 ;  /* 0x0000000103027824 */ /* 0x000fca00078e0a02 */
[----:B------:R-:W-:-:S03]  /*6670*/  SHF.R.S32.HI R3, RZ, 0x1f, R2 ;  /* 0x0000001fff037819 */ /* 0x000fc60000011402 */
[----:B------:R-:W-:-:S04]  /*6680*/  IMAD.WIDE R14, R0, 0x10, R2 ;  /* 0x00000010000e7825 */ /* 0x000fc800078e0202 */
[C---:B--2---:R-:W-:Y:S02]  /*6690*/  IMAD.SHL.U32 R3, R7.reuse, 0x100, RZ ;  /* 0x0000010007037824 */ /* 0x044fe400078e00ff */
[----:B------:R-:W-:-:S04]  /*66a0*/  IMAD.WIDE R14, R7, 0x100, R14 ;  /* 0x00000100070e7825 */ /* 0x000fc800078e020e */
[----:B------:R-:W-:Y:S01]  /*66b0*/  IMAD R0, R0, -0x10, -R3 ;  /* 0xfffffff000007824 */ /* 0x000fe200078e0a03 */
[----:B-1----:R-:W-:Y:S01]  /*66c0*/  ISETP.LE.AND P0, PT, R5, UR17, PT ;  /* 0x0000001105007c0c */ /* 0x002fe2000bf03270 */
[C---:B------:R-:W-:Y:S02]  /*66d0*/  IMAD R5, R12.reuse, -0x2, R5 ;  /* 0xfffffffe0c057824 */ /* 0x040fe400078e0205 */
[----:B------:R-:W-:Y:S01]  /*66e0*/  IMAD.SHL.U32 R12, R12, 0x2, RZ ;  /* 0x000000020c0c7824 */ /* 0x000fe200078e00ff */
[-C--:B------:R-:W-:Y:S02]  /*66f0*/  ISETP.GE.OR P0, PT, R3, R4.reuse, P0 ;  /* 0x000000040300720c */ /* 0x080fe40000706670 */
[----:B------:R-:W-:Y:S01]  /*6700*/  IADD3 R0, R0, R4, -R2 ;  /* 0x0000000400007210 */ /* 0x000fe20007ffe802 */
[----:B------:R-:W-:Y:S01]  /*6710*/  IMAD R4, R15, UR18, RZ ;  /* 0x000000120f047c24 */ /* 0x000fe2000f8e02ff */
[----:B------:R-:W-:-:S03]  /*6720*/  SHF.R.S32.HI R13, RZ, 0x1f, R12 ;  /* 0x0000001fff0d7819 */ /* 0x000fc6000001140c */
[C---:B------:R-:W-:Y:S02]  /*6730*/  IMAD R4, R14.reuse, UR19, R4 ;  /* 0x000000130e047c24 */ /* 0x040fe4000f8e0204 */
[----:B------:R-:W-:-:S03]  /*6740*/  IMAD.WIDE.U32 R2, R14, UR18, R12 ;  /* 0x000000120e027c25 */ /* 0x000fc6000f8e000c */
[----:B------:R-:W-:-:S04]  /*6750*/  IADD3 R2, P1, R2, UR17, RZ ;  /* 0x0000001102027c10 */ /* 0x000fc8000ff3e0ff */
[----:B------:R-:W-:Y:S01]  /*6760*/  IADD3.X R3, R3, UR20, R4, P1, !PT ;  /* 0x0000001403037c10 */ /* 0x000fe20008ffe404 */
[----:B------:R-:W-:Y:S01]  /*6770*/  IMAD.U32 R4, RZ, RZ, UR4 ;  /* 0x00000004ff047e24 */ /* 0x000fe2000f8e00ff */
[----:B------:R-:W-:-:S03]  /*6780*/  UIMAD UR4, UR16, UR4, URZ ;  /* 0x00000004100472a4 */ /* 0x000fc6000f8e023f */
[----:B------:R-:W-:Y:S01]  /*6790*/  IMAD.WIDE.U32 R2, R4, UR7, R2 ;  /* 0x0000000704027c25 */ /* 0x000fe2000f8e0002 */
[----:B------:R-:W-:-:S03]  /*67a0*/  UIMAD UR4, UR7, UR5, UR4 ;  /* 0x00000005070472a4 */ /* 0x000fc6000f8e0204 */
[----:B------:R-:W-:-:S03]  /*67b0*/  IMAD.MOV.U32 R6, RZ, RZ, R2 ;  /* 0x000000ffff067224 */ /* 0x000fc600078e0002 */
[----:B------:R-:W-:Y:S01]  /*67c0*/  VIADD R7, R3, UR4 ;  /* 0x0000000403077c36 */ /* 0x000fe20008000000 */
[----:B------:R-:W-:Y:S02]  /*67d0*/  ULDC.64 UR4, c[0x0][0x5d8] ;  /* 0x0001760000047ab9 */ /* 0x000fe40000000a00 */
[----:B------:R-:W-:-:S04]  /*67e0*/  IMAD.U32 R2, RZ, RZ, UR4 ;  /* 0x00000004ff027e24 */ /* 0x000fc8000f8e00ff */
[----:B------:R-:W-:Y:S01]  /*67f0*/  IMAD.WIDE.U32 R6, R2, UR15, R6 ;  /* 0x0000000f02067c25 */ /* 0x000fe2000f8e0006 */
[----:B------:R-:W-:Y:S06]  /*6800*/  @P0 EXIT ;  /* 0x000000000000094d */ /* 0x000fec0003800000 */
[----:B------:R-:W-:Y:S01]  /*6810*/  ULDC.64 UR10, c[0x0][0x288] ;  /* 0x0000a200000a7ab9 */ /* 0x000fe20000000a00 */
[----:B------:R-:W-:Y:S02]  /*6820*/  UIMAD UR4, UR12, UR4, URZ ;  /* 0x000000040c0472a4 */ /* 0x000fe4000f8e023f */
[----:B------:R-:W-:Y:S02]  /*6830*/  UISETP.GE.AND UP0, UPT, UR15, UR10, UPT ;  /* 0x0000000a0f00728c */ /* 0x000fe4000bf06270 */
[----:B------:R-:W-:Y:S02]  /*6840*/  UIMAD UR5, UR15, UR5, UR4 ;  /* 0x000000050f0572a4 */ /* 0x000fe4000f8e0204 */
[----:B------:R-:W-:-:S03]  /*6850*/  UISETP.GE.OR UP0, UPT, UR7, UR11, UP0 ;  /* 0x0000000b0700728c */ /* 0x000fc60008706670 */
[----:B------:R-:W-:Y:S02]  /*6860*/  ULDC.64 UR10, c[0x0][0x5b8] ;  /* 0x00016e00000a7ab9 */ /* 0x000fe40000000a00 */
[----:B------:R-:W-:Y:S01]  /*6870*/  UIMAD UR4, UR12, UR10, URZ ;  /* 0x0000000a0c0472a4 */ /* 0x000fe2000f8e023f */
[----:B------:R-:W-:-:S13]  /*6880*/  PLOP3.LUT P0, PT, PT, PT, UP0, 0x80, 0x0 ;  /* 0x000000000000781c */ /* 0x000fda0003f0f008 */
[----:B------:R-:W-:Y:S05]  /*6890*/  @P0 EXIT ;  /* 0x000000000000094d */ /* 0x000fea0003800000 */
[----:B------:R-:W-:Y:S01]  /*68a0*/  FSETP.NEU.AND P1, PT, RZ, UR8, PT ;  /* 0x00000008ff007c0b */ /* 0x000fe2000bf2d000 */
[----:B------:R-:W-:Y:S01]  /*68b0*/  VIADD R3, R5, -UR17 ;  /* 0x8000001105037c36 */ /* 0x000fe20008000000 */
[----:B------:R-:W-:Y:S01]  /*68c0*/  UIMAD UR4, UR15, UR11, UR4 ;  /* 0x0000000b0f0472a4 */ /* 0x000fe2000f8e0204 */
[----:B------:R-:W-:Y:S01]  /*68d0*/  VIADD R2, R7, UR5 ;  /* 0x0000000507027c36 */ /* 0x000fe20008000000 */
[----:B------:R-:W-:Y:S02]  /*68e0*/  USHF.L.U64.HI UR9, UR18, 0x3, UR19 ;  /* 0x0000000312097899 */ /* 0x000fe40008010213 */
[----:B------:R-:W-:Y:S01]  /*68f0*/  ISETP.GT.AND P5, PT, R3, RZ, PT ;  /* 0x000000ff0300720c */ /* 0x000fe20003fa4270 */
[----:B------:R-:W-:Y:S02]  /*6900*/  USHF.L.U32 UR6, UR18, 0x3, URZ ;  /* 0x0000000312067899 */ /* 0x000fe4000800063f */
[----:B------:R-:W-:Y:S01]  /*6910*/  USHF.L.U64.HI UR21, UR18, 0x6, UR19 ;  /* 0x0000000612157899 */ /* 0x000fe20008010213 */
[----:B------:R-:W-:Y:S01]  /*6920*/  ISETP.GT.AND P0, PT, R0, RZ, P5 ;  /* 0x000000ff0000720c */ /* 0x000fe20002f04270 */
[----:B------:R-:W-:-:S02]  /*6930*/  USHF.L.U32 UR14, UR18, 0x6, URZ ;  /* 0x00000006120e7899 */ /* 0x000fc4000800063f */
[----:B------:R-:W-:Y:S10]  /*6940*/  @!P1 BRA `(.L_x_21) ;  /* 0x000000cc00b49947 */ /* 0x000ff40003800000 */
[----:B------:R-:W-:Y:S01]  /*6950*/  ULDC.64 UR22, c[0x0][0x5c8] ;  /* 0x0001720000167ab9 */ /* 0x000fe20000000a00 */
[----:B------:R-:W-:Y:S01]  /*6960*/  ULDC.64 UR28, c[0x0][0x5b0] ;  /* 0x00016c00001c7ab9 */ /* 0x000fe20000000a00 */
[C---:B------:R-:W-:Y:S01]  /*6970*/  LEA R4, P1, R6.reuse, UR22, 0x1 ;  /* 0x0000001606047c11 */ /* 0x040fe2000f8208ff */
[----:B------:R-:W-:Y:S01]  /*6980*/  ULDC.64 UR30, c[0x0][0x5a8] ;  /* 0x00016a00001e7ab9 */ /* 0x000fe20000000a00 */
[----:B------:R-:W2:Y:S01]  /*6990*/  LDL.LU R10, [R1] ;  /* 0x00000000010a7983 */ /* 0x000ea20000300800 */
[----:B------:R-:W-:Y:S01]  /*69a0*/  IMAD R22, R15, UR28, RZ ;  /* 0x0000001c0f167c24 */ /* 0x000fe2000f8e02ff */
[----:B------:R-:W-:Y:S01]  /*69b0*/  LEA.HI.X R5, R6, UR23, R2, 0x1, P1 ;  /* 0x0000001706057c11 */ /* 0x000fe200088f0c02 */
[----:B------:R-:W-:Y:S01]  /*69c0*/  ULDC.64 UR22, c[0x0][0x5c0] ;  /* 0x0001700000167ab9 */ /* 0x000fe20000000a00 */
[----:B------:R-:W-:Y:S01]  /*69d0*/  IADD3 R6, P1, R12, UR17, RZ ;  /* 0x000000110c067c10 */ /* 0x000fe2000ff3e0ff */
[----:B------:R-:W-:Y:S02]  /*69e0*/  UIMAD UR5, UR16, UR22, URZ ;  /* 0x00000016100572a4 */ /* 0x000fe4000f8e023f */
[----:B------:R-:W-:Y:S01]  /*69f0*/  IMAD.U32 R20, RZ, RZ, UR22 ;  /* 0x00000016ff147e24 */ /* 0x000fe2000f8e00ff */
[----:B------:R-:W-:Y:S01]  /*6a00*/  IADD3.X R7, R13, UR20, RZ, P1, !PT ;  /* 0x000000140d077c10 */ /* 0x000fe20008ffe4ff */
[----:B------:R-:W-:Y:S01]  /*6a10*/  UIMAD UR12, UR7, UR23, UR5 ;  /* 0x00000017070c72a4 */ /* 0x000fe2000f8e0205 */
[----:B------:R-:W-:-:S02]  /*6a20*/  IMAD R22, R14, UR29, R22 ;  /* 0x0000001d0e167c24 */ /* 0x000fc4000f8e0216 */
[----:B------:R-:W-:-:S04]  /*6a30*/  IMAD.WIDE.U32 R6, R20, UR7, R6 ;  /* 0x0000000714067c25 */ /* 0x000fc8000f8e0006 */
[----:B------:R-:W-:Y:S02]  /*6a40*/  VIADD R19, R7, UR12 ;  /* 0x0000000c07137c36 */ /* 0x000fe40008000000 */
[----:B------:R-:W-:Y:S02]  /*6a50*/  IMAD.U32 R7, RZ, RZ, UR10 ;  /* 0x0000000aff077e24 */ /* 0x000fe4000f8e00ff */
[----:B------:R-:W-:-:S04]  /*6a60*/  IMAD.MOV.U32 R18, RZ, RZ, R6 ;  /* 0x000000ffff127224 */ /* 0x000fc800078e0006 */
[----:B------:R-:W-:-:S04]  /*6a70*/  IMAD.WIDE.U32 R18, R7, UR15, R18 ;  /* 0x0000000f07127c25 */ /* 0x000fc8000f8e0012 */
[----:B------:R-:W-:Y:S02]  /*6a80*/  VIADD R17, R19, UR4 ;  /* 0x0000000413117c36 */ /* 0x000fe40008000000 */
[----:B------:R-:W-:-:S04]  /*6a90*/  IMAD.MOV.U32 R16, RZ, RZ, R18 ;  /* 0x000000ffff107224 */ /* 0x000fc800078e0012 */
[----:B------:R-:W-:-:S04]  /*6aa0*/  IMAD.WIDE.U32 R6, R14, UR28, R16 ;  /* 0x0000001c0e067c25 */ /* 0x000fc8000f8e0010 */
[----:B------:R-:W-:Y:S01]  /*6ab0*/  IMAD.IADD R7, R7, 0x1, R22 ;  /* 0x0000000107077824 */ /* 0x000fe200078e0216 */
[----:B------:R-:W-:-:S04]  /*6ac0*/  LEA R8, P1, R6, UR30, 0x1 ;  /* 0x0000001e06087c11 */ /* 0x000fc8000f8208ff */
[----:B------:R-:W-:-:S05]  /*6ad0*/  LEA.HI.X R9, R6, UR31, R7, 0x1, P1 ;  /* 0x0000001f06097c11 */ /* 0x000fca00088f0c07 */
[----:B------:R-:W3:Y:S01]  /*6ae0*/  @P0 LDG.E.LTC128B.U16 R21, desc[UR24][R8.64] ;  /* 0x0000001808150981 */ /* 0x000ee2000c1e1520 */
[----:B------:R-:W-:Y:S01]  /*6af0*/  UIMAD.WIDE.U32 UR10, UR15, UR10, URZ ;  /* 0x0000000a0f0a72a5 */ /* 0x000fe2000f8e003f */
[----:B------:R-:W-:Y:S01]  /*6b00*/  IMAD.U32 R216, RZ, RZ, UR28 ;  /* 0x0000001cffd87e24 */ /* 0x000fe2000f8e00ff */
[----:B------:R-:W-:Y:S01]  /*6b10*/  ISETP.GT.AND P3, PT, R3, 0x1, PT ;  /* 0x000000010300780c */ /* 0x000fe20003f64270 */
[----:B------:R-:W-:Y:S01]  /*6b20*/  BSSY B0, `(.L_x_22) ;  /* 0x0000015000007945 */ /* 0x000fe20003800000 */
[----:B------:R-:W-:Y:S01]  /*6b30*/  UIADD3 UR5, UR11, UR4, URZ ;  /* 0x000000040b057290 */ /* 0x000fe2000fffe03f */
[----:B------:R-:W-:Y:S02]  /*6b40*/  LOP3.LUT R2, R2, 0xfffffffd, RZ, 0xc0, !PT ;  /* 0xfffffffd02027812 */ /* 0x000fe400078ec0ff */
[----:B------:R-:W-:-:S08]  /*6b50*/  UMOV UR4, UR10 ;  /* 0x0000000a00047c82 */ /* 0x000fd00008000000 */
[----:B------:R-:W-:Y:S01]  /*6b60*/  @P3 LOP3.LUT R2, R2, 0x2, RZ, 0xfc, !PT ;  /* 0x0000000202023812 */ /* 0x000fe200078efcff */
[----:B---3--:R-:W-:-:S05]  /*6b70*/  HADD2.F32 R6, -RZ, R21.H0_H0 ;  /* 0x20000015ff067230 */ /* 0x008fca0000004100 */
[----:B------:R-:W-:-:S04]  /*6b80*/  FMUL R6, R6, UR8 ;  /* 0x0000000806067c20 */ /* 0x000fc80008400000 */
[----:B--2---:R-:W-:-:S05]  /*6b90*/  FFMA R6, R10, UR13, R6 ;  /* 0x0000000d0a067c23 */ /* 0x004fca0008000006 */
[----:B------:R-:W-:-:S05]  /*6ba0*/  F2FP.F16.F32.PACK_AB R6, RZ, R6 ;  /* 0x00000006ff06723e */ /* 0x000fca00000000ff */
[----:B------:R1:W-:Y:S02]  /*6bb0*/  @P0 STG.E.U16 desc[UR24][R4.64], R6 ;  /* 0x0000000604000986 */ /* 0x0003e4000c101518 */
[----:B-1----:R-:W-:-:S04]  /*6bc0*/  IMAD.WIDE.U32 R6, R14, R216, UR4 ;  /* 0x000000040e067e25 */ /* 0x002fc8000f8e00d8 */
[----:B------:R-:W-:Y:S02]  /*6bd0*/  IMAD.IADD R7, R22, 0x1, R7 ;  /* 0x0000000116077824 */ /* 0x000fe400078e0207 */
[----:B------:R-:W-:-:S04]  /*6be0*/  IMAD.WIDE.U32 R6, R20, UR7, R6 ;  /* 0x0000000714067c25 */ /* 0x000fc8000f8e0006 */
[----:B------:R-:W-:Y:S01]  /*6bf0*/  VIADD R7, R7, UR12 ;  /* 0x0000000c07077c36 */ /* 0x000fe20008000000 */
[----:B------:R-:W-:-:S04]  /*6c00*/  IADD3 R6, P0, P1, R6, UR17, R12 ;  /* 0x0000001106067c10 */ /* 0x000fc8000f91e00c */
[----:B------:R-:W-:Y:S02]  /*6c10*/  IADD3.X R7, R7, UR20, R13, P0, P1 ;  /* 0x0000001407077c10 */ /* 0x000fe400087e240d */
[----:B------:R-:W-:Y:S02]  /*6c20*/  ISETP.GT.AND P1, PT, R0, RZ, P3 ;  /* 0x000000ff0000720c */ /* 0x000fe40001f24270 */
[----:B------:R-:W-:-:S04]  /*6c30*/  LEA R10, P0, R6, UR30, 0x1 ;  /* 0x0000001e060a7c11 */ /* 0x000fc8000f8008ff */
[----:B------:R-:W-:-:S07]  /*6c40*/  LEA.HI.X R11, R6, UR31, R7, 0x1, P0 ;  /* 0x0000001f060b7c11 */ /* 0x000fce00080f0c07 */
[----:B------:R-:W-:Y:S05]  /*6c50*/  @!P1 BRA `(.L_x_23) ;  /* 0x0000000000049947 */ /* 0x000fea0003800000 */
[----:B------:R1:W5:Y:S02]  /*6c60*/  LDG.E.LTC128B.U16 R21, desc[UR24][R10.64+0x2] ;  /* 0x000002180a157981 */ /* 0x000364000c1e1520 */
.L_x_23:
[----:B------:R-:W-:Y:S05]  /*6c70*/  BSYNC B0 ;  /* 0x0000000000007941 */ /* 0x000fea0003800000 */
.L_x_22:
[----:B------:R-:W2:Y:S01]  /*6c80*/  LDL.LU R7, [R1+0x4] ;  /* 0x0000040001077983 */ /* 0x000ea20000300800 */
[----:B-----5:R-:W-:Y:S01]  /*6c90*/  HADD2.F32 R6, -RZ, R21.H0_H0 ;  /* 0x20000015ff067230 */ /* 0x020fe20000004100 */
[----:B------:R-:W-:Y:S02]  /*6ca0*/  USHF.L.U64.HI UR27, UR28, 0x3, UR29 ;  /* 0x000000031c1b7899 */ /* 0x000fe4000801021d */
[----:B------:R-:W-:Y:S01]  /*6cb0*/  USHF.L.U32 UR26, UR28, 0x3, URZ ;  /* 0x000000031c1a7899 */ /* 0x000fe2000800063f */
[----:B------:R-:W-:Y:S01]  /*6cc0*/  ISETP.GT.AND P2, PT, R0, 0x8, P5 ;  /* 0x000000080000780c */ /* 0x000fe20002f44270 */
[----:B------:R-:W-:Y:S01]  /*6cd0*/  FMUL R6, R6, UR8 ;  /* 0x0000000806067c20 */ /* 0x000fe20008400000 */
[----:B------:R-:W3:Y:S03]  /*6ce0*/  LDL.LU R23, [R1+0x8] ;  /* 0x0000080001177983 */ /* 0x000ee60000300800 */
[----:B--2---:R-:W-:-:S05]  /*6cf0*/  FFMA R6, R7, UR13, R6 ;  /* 0x0000000d07067c23 */ /* 0x004fca0008000006 */
[----:B------:R-:W-:-:S05]  /*6d00*/  F2FP.F16.F32.PACK_AB R6, RZ, R6 ;  /* 0x00000006ff06723e */ /* 0x000fca00000000ff */
[----:B------:R2:W-:Y:S02]  /*6d10*/  @P1 STG.E.U16 desc[UR24][R4.64+0x2], R6 ;  /* 0x0000020604001986 */ /* 0x0005e4000c101518 */
[----:B--2---:R-:W-:-:S04]  /*6d20*/  IMAD.WIDE.U32 R6, R14, R216, UR26 ;  /* 0x0000001a0e067e25 */ /* 0x004fc8000f8e00d8 */
[----:B------:R-:W-:Y:S01]  /*6d30*/  IMAD.IADD R22, R22, 0x1, R7 ;  /* 0x0000000116167824 */ /* 0x000fe200078e0207 */
[----:B------:R-:W-:Y:S02]  /*6d40*/  IADD3 R7, P0, R18, R6, RZ ;  /* 0x0000000612077210 */ /* 0x000fe40007f1e0ff */
[----:B------:R-:W-:-:S03]  /*6d50*/  IADD3 R8, P1, R6, UR10, RZ ;  /* 0x0000000a06087c10 */ /* 0x000fc6000ff3e0ff */
[----:B------:R-:W-:Y:S01]  /*6d60*/  IMAD.X R9, R22, 0x1, R17, P0 ;  /* 0x0000000116097824 */ /* 0x000fe200000e0611 */
[----:B------:R-:W-:-:S04]  /*6d70*/  LEA R6, P0, R7, UR30, 0x1 ;  /* 0x0000001e07067c11 */ /* 0x000fc8000f8008ff */
[----:B------:R-:W-:-:S05]  /*6d80*/  LEA.HI.X R7, R7, UR31, R9, 0x1, P0 ;  /* 0x0000001f07077c11 */ /* 0x000fca00080f0c09 */
[----:B------:R2:W4:Y:S01]  /*6d90*/  @P2 LDG.E.LTC128B.U16 R21, desc[UR24][R6.64] ;  /* 0x0000001806152981 */ /* 0x000522000c1e1520 */
[----:B------:R-:W-:Y:S01]  /*6da0*/  USHF.L.U32 UR23, UR6, 0x1, URZ ;  /* 0x0000000106177899 */ /* 0x000fe2000800063f */
[----:B------:R-:W-:Y:S01]  /*6db0*/  BSSY B0, `(.L_x_24) ;  /* 0x0000014000007945 */ /* 0x000fe20003800000 */
[----:B------:R-:W-:-:S04]  /*6dc0*/  USHF.L.U64.HI UR6, UR6, 0x1, UR9 ;  /* 0x0000000106067899 */ /* 0x000fc80008010209 */
[----:B--2---:R-:W-:Y:S01]  /*6dd0*/  IADD3 R6, P0, R4, UR23, RZ ;  /* 0x0000001704067c10 */ /* 0x004fe2000ff1e0ff */
[----:B----4-:R-:W-:-:S05]  /*6de0*/  HADD2.F32 R7, -RZ, R21.H0_H0 ;  /* 0x20000015ff077230 */ /* 0x010fca0000004100 */
[----:B------:R-:W-:-:S04]  /*6df0*/  FMUL R7, R7, UR8 ;  /* 0x0000000807077c20 */ /* 0x000fc80008400000 */
[----:B---3--:R-:W-:-:S05]  /*6e00*/  FFMA R7, R23, UR13, R7 ;  /* 0x0000000d17077c23 */ /* 0x008fca0008000007 */
[----:B------:R-:W-:-:S04]  /*6e10*/  F2FP.F16.F32.PACK_AB R7, RZ, R7 ;  /* 0x00000007ff07723e */ /* 0x000fc800000000ff */
[----:B------:R-:W-:Y:S02]  /*6e20*/  PRMT R9, R7, 0x7610, R9 ;  /* 0x0000761007097816 */ /* 0x000fe40000000009 */
[----:B------:R-:W-:-:S05]  /*6e30*/  IADD3.X R7, R5, UR6, RZ, P0, !PT ;  /* 0x0000000605077c10 */ /* 0x000fca00087fe4ff */
[----:B------:R2:W-:Y:S02]  /*6e40*/  @P2 STG.E.U16 desc[UR24][R6.64], R9 ;  /* 0x0000000906002986 */ /* 0x0005e4000c101518 */
[----:B--2---:R-:W-:-:S03]  /*6e50*/  IADD3.X R9, R22, UR5, RZ, P1, !PT ;  /* 0x0000000516097c10 */ /* 0x004fc60008ffe4ff */
[----:B------:R-:W-:-:S05]  /*6e60*/  IMAD.WIDE.U32 R8, R20, UR7, R8 ;  /* 0x0000000714087c25 */ /* 0x000fca000f8e0008 */
[----:B------:R-:W-:Y:S02]  /*6e70*/  IADD3 R22, R9, UR12, RZ ;  /* 0x0000000c09167c10 */ /* 0x000fe4000fffe0ff */
[----:B------:R-:W-:-:S04]  /*6e80*/  IADD3 R9, P0, P1, R8, UR17, R12 ;  /* 0x0000001108097c10 */ /* 0x000fc8000f91e00c */
[----:B------:R-:W-:Y:S02]  /*6e90*/  IADD3.X R22, R22, UR20, R13, P0, P1 ;  /* 0x0000001416167c10 */ /* 0x000fe400087e240d */
[----:B------:R-:W-:-:S04]  /*6ea0*/  LEA R8, P0, R9, UR30, 0x1 ;  /* 0x0000001e09087c11 */ /* 0x000fc8000f8008ff */
[----:B------:R-:W-:Y:S02]  /*6eb0*/  LEA.HI.X R9, R9, UR31, R22, 0x1, P0 ;  /* 0x0000001f09097c11 */ /* 0x000fe400080f0c16 */
[----:B------:R-:W-:-:S13]  /*6ec0*/  ISETP.GT.AND P0, PT, R0, 0x8, P3 ;  /* 0x000000080000780c */ /* 0x000fda0001f04270 */
[----:B------:R-:W-:Y:S05]  /*6ed0*/  @!P0 BRA `(.L_x_25) ;  /* 0x0000000000048947 */ /* 0x000fea0003800000 */
[----:B------:R2:W5:Y:S02]  /*6ee0*/  LDG.E.LTC128B.U16 R21, desc[UR24][R8.64+0x2] ;  /* 0x0000021808157981 */ /* 0x000564000c1e1520 */
.L_x_25:
[----:B------:R-:W-:Y:S05]  /*6ef0*/  BSYNC B0 ;  /* 0x0000000000007941 */ /* 0x000fea0003800000 */
.L_x_24:
[----:B------:R-:W3:Y:S01]  /*6f00*/  LDL.LU R23, [R1+0xc] ;  /* 0x00000c0001177983 */ /* 0x000ee20000300800 */
[----:B-----5:R-:W-:Y:S01]  /*6f10*/  HADD2.F32 R22, -RZ, R21.H0_H0 ;  /* 0x20000015ff167230 */ /* 0x020fe20000004100 */
[----:B------:R-:W-:Y:S01]  /*6f20*/  ISETP.GT.AND P1, PT, R3, 0x8, PT ;  /* 0x000000080300780c */ /* 0x000fe20003f24270 */
[----:B------:R-:W-:Y:S01]  /*6f30*/  BSSY B0, `(.L_x_26) ;  /* 0x000000a000007945 */ /* 0x000fe20003800000 */
[----:B------:R-:W-:Y:S02]  /*6f40*/  LOP3.LUT R2, R2, 0xfffffffb, RZ, 0xc0, !PT ;  /* 0xfffffffb02027812 */ /* 0x000fe400078ec0ff */
[----:B------:R-:W-:-:S09]  /*6f50*/  FMUL R22, R22, UR8 ;  /* 0x0000000816167c20 */ /* 0x000fd20008400000 */
[----:B------:R-:W-:Y:S01]  /*6f60*/  @P1 LOP3.LUT R2, R2, 0x4, RZ, 0xfc, !PT ;  /* 0x0000000402021812 */ /* 0x000fe200078efcff */
[----:B---3--:R-:W-:-:S05]  /*6f70*/  FFMA R22, R23, UR13, R22 ;  /* 0x0000000d17167c23 */ /* 0x008fca0008000016 */
[----:B------:R-:W-:-:S05]  /*6f80*/  F2FP.F16.F32.PACK_AB R22, RZ, R22 ;  /* 0x00000016ff16723e */ /* 0x000fca00000000ff */
[----:B------:R3:W-:Y:S01]  /*6f90*/  @P0 STG.E.U16 desc[UR24][R6.64+0x2], R22 ;  /* 0x0000021606000986 */ /* 0x0007e2000c101518 */
[----:B------:R-:W-:-:S13]  /*6fa0*/  ISETP.GT.AND P0, PT, R0, RZ, P1 ;  /* 0x000000ff0000720c */ /* 0x000fda0000f04270 */
[----:B---3--:R-:W-:Y:S05]  /*6fb0*/  @!P0 BRA `(.L_x_27) ;  /* 0x0000000000048947 */ /* 0x008fea0003800000 */
[----:B------:R3:W5:Y:S02]  /*6fc0*/  LDG.E.LTC128B.U16 R21, desc[UR24][R10.64+0x10] ;  /* 0x000010180a157981 */ /* 0x000764000c1e1520 */
.L_x_27:
[----:B------:R-:W-:Y:S05]  /*6fd0*/  BSYNC B0 ;  /* 0x0000000000007941 */ /* 0x000fea0003800000 */
.L_x_26:
[----:B------:R-:W4:Y:S01]  /*6fe0*/  LDL.LU R23, [R1+0x10] ;  /* 0x0000100001177983 */ /* 0x000f220000300800 */
[----:B-----5:R-:W-:Y:S01]  /*6ff0*/  HADD2.F32 R22, -RZ, R21.H0_H0 ;  /* 0x20000015ff167230 */ /* 0x020fe20000004100 */
[----:B------:R-:W-:Y:S01]  /*7000*/  ISETP.GT.AND P2, PT, R3, 0x9, PT ;  /* 0x000000090300780c */ /* 0x000fe20003f44270 */
[----:B------:R-:W-:Y:S01]  /*7010*/  BSSY B0, `(.L_x_28) ;  /* 0x000000a000007945 */ /* 0x000fe20003800000 */
[----:B------:R-:W-:Y:S02]  /*7020*/  LOP3.LUT R2, R2, 0xfffffff7, RZ, 0xc0, !PT ;  /* 0xfffffff702027812 */ /* 0x000fe400078ec0ff */
[----:B------:R-:W-:-:S09]  /*7030*/  FMUL R22, R22, UR8 ;  /* 0x0000000816167c20 */ /* 0x000fd20008400000 */
[----:B------:R-:W-:Y:S01]  /*7040*/  @P2 LOP3.LUT R2, R2, 0x8, RZ, 0xfc, !PT ;  /* 0x0000000802022812 */ /* 0x000fe200078efcff */
[----:B----4-:R-:W-:-:S05]  /*7050*/  FFMA R22, R23, UR13, R22 ;  /* 0x0000000d17167c23 */ /* 0x010fca0008000016 */
[----:B------:R-:W-:-:S05]  /*7060*/  F2FP.F16.F32.PACK_AB R22, RZ, R22 ;  /* 0x00000016ff16723e */ /* 0x000fca00000000ff */
[----:B------:R4:W-:Y:S01]  /*7070*/  @P0 STG.E.U16 desc[UR24][R4.64+0x10], R22 ;  /* 0x0000101604000986 */ /* 0x0009e2000c101518 */
[----:B------:R-:W-:-:S13]  /*7080*/  ISETP.GT.AND P0, PT, R0, RZ, P2 ;  /* 0x000000ff0000720c */ /* 0x000fda0001704270 */
[----:B----4-:R-:W-:Y:S05]  /*7090*/  @!P0 BRA `(.L_x_29) ;  /* 0x0000000000048947 */ /* 0x010fea0003800000 */
[----:B------:R4:W5:Y:S02]  /*70a0*/  LDG.E.LTC128B.U16 R21, desc[UR24][R10.64+0x12] ;  /* 0x000012180a157981 */ /* 0x000964000c1e1520 */
.L_x_29:
[----:B------:R-:W-:Y:S05]  /*70b0*/  BSYNC B0 ;  /* 0x0000000000007941 */ /* 0x000fea0003800000 */
.L_x_28:
[----:B------:R-:W2:Y:S01]  /*70c0*/  LDL.LU R23, [R1+0x14] ;  /* 0x0000140001177983 */ /* 0x000ea20000300800 */
[----:B-----5:R-:W-:Y:S01]  /*70d0*/  HADD2.F32 R22, -RZ, R21.H0_H0 ;  /* 0x20000015ff167230 */ /* 0x020fe20000004100 */
[----:B------:R-:W-:Y:S01]  /*70e0*/  ISETP.GT.AND P1, PT, R0, 0x8, P1 ;  /* 0x000000080000780c */ /* 0x000fe20000f24270 */
[----:B------:R-:W-:Y:S03]  /*70f0*/  BSSY B0, `(.L_x_30) ;  /* 0x0000007000007945 */ /* 0x000fe60003800000 */
[----:B------:R-:W-:-:S04]  /*7100*/  FMUL R22, R22, UR8 ;  /* 0x0000000816167c20 */ /* 0x000fc80008400000 */
[----:B--2---:R-:W-:-:S05]  /*7110*/  FFMA R22, R23, UR13, R22 ;  /* 0x0000000d17167c23 */ /* 0x004fca0008000016 */
[----:B------:R-:W-:-:S05]  /*7120*/  F2FP.F16.F32.PACK_AB R22, RZ, R22 ;  /* 0x00000016ff16723e */ /* 0x000fca00000000ff */
[----:B------:R2:W-:Y:S01]  /*7130*/  @P0 STG.E.U16 desc[UR24][R4.64+0x12], R22 ;  /* 0x0000121604000986 */ /* 0x0005e2000c101518 */
[----:B------:R-:W-:Y:S05]  /*7140*/  @!P1 BRA `(.L_x_31) ;  /* 0x0000000000049947 */ /* 0x000fea0003800000 */
[----:B------:R0:W5:Y:S02]  /*7150*/  LDG.E.LTC128B.U16 R21, desc[UR24][R8.64+0x10] ;  /* 0x0000101808157981 */ /* 0x000164000c1e1520 */
.L_x_31:
[----:B------:R-:W-:Y:S05]  /*7160*/  BSYNC B0 ;  /* 0x0000000000007941 */ /* 0x000fea0003800000 */
.L_x_30:
[----:B------:R-:W3:Y:S01]  /*7170*/  LDL.LU R23, [R1+0x18] ;  /* 0x0000180001177983 */ /* 0x000ee20000300800 */
[----:B--2--5:R-:W-:Y:S01]  /*7180*/  HADD2.F32 R22, -RZ, R21.H0_H0 ;  /* 0x20000015ff167230 */ /* 0x024fe20000004100 */
[----:B------:R-:W-:Y:S01]  /*7190*/  ISETP.GT.AND P0, PT, R0, 0x8, P2 ;  /* 0x000000080000780c */ /* 0x000fe20001704270 */
[----:B------:R-:W-:Y:S03]  /*71a0*/  BSSY B0, `(.L_x_32) ;  /* 0x0000007000007945 */ /* 0x000fe60003800000 */
[----:B------:R-:W-:-:S04]  /*71b0*/  FMUL R22, R22, UR8 ;  /* 0x0000000816167c20 */ /* 0x000fc80008400000 */
[----:B---3--:R-:W-:-:S05]  /*71c0*/  FFMA R22, R23, UR13, R22 ;  /* 0x0000000d17167c23 */ /* 0x008fca0008000016 */
[----:B------:R-:W-:-:S05]  /*71d0*/  F2FP.F16.F32.PACK_AB R22, RZ, R22 ;  /* 0x00000016ff16723e */ /* 0x000fca00000000ff */
[----:B------:R2:W-:Y:S01]  /*71e0*/  @P1 STG.E.U16 desc[UR24][R6.64+0x10], R22 ;  /* 0x0000101606001986 */ /* 0x0005e2000c101518 */
[----:B------:R-:W-:Y:S05]  /*71f0*/  @!P0 BRA `(.L_x_33) ;  /* 0x0000000000048947 */ /* 0x000fea0003800000 */
[----:B------:R3:W5:Y:S02]  /*7200*/  LDG.E.LTC128B.U16 R21, desc[UR24][R8.64+0x12] ;  /* 0x0000121808157981 */ /* 0x000764000c1e1520 */
.L_x_33:
[----:B------:R-:W-:Y:S05]  /*7210*/  BSYNC B0 ;  /* 0x0000000000007941 */ /* 0x000fea0003800000 */
.L_x_32:
[----:B------:R-:W4:Y:S01]  /*7220*/  LDL.LU R23, [R1+0x1c] ;  /* 0x00001c0001177983 */ /* 0x000f220000300800 */
[----:B--2--5:R-:W-:Y:S01]  /*7230*/  HADD2.F32 R22, -RZ, R21.H0_H0 ;  /* 0x20000015ff167230 */ /* 0x024fe20000004100 */
[----:B------:R-:W-:Y:S01]  /*7240*/  ISETP.GT.AND P3, PT, R3, 0x10, PT ;  /* 0x000000100300780c */ /* 0x000fe20003f64270 */
[----:B------:R-:W-:Y:S01]  /*7250*/  BSSY B0, `(.L_x_34) ;  /* 0x000000a000007945 */ /* 0x000fe20003800000 */
[----:B------:R-:W-:Y:S02]  /*7260*/  LOP3.LUT R2, R2, 0xffffffef, RZ, 0xc0, !PT ;  /* 0xffffffef02027812 */ /* 0x000fe400078ec0ff */
[----:B------:R-:W-:Y:S01]  /*7270*/  FMUL R22, R22, UR8 ;  /* 0x0000000816167c20 */ /* 0x000fe20008400000 */
[----:B------:R-:W-:-:S08]  /*7280*/  ISETP.GT.AND P1, PT, R0, RZ, P3 ;  /* 0x000000ff0000720c */ /* 0x000fd00001f24270 */
[----:B------:R-:W-:Y:S01]  /*7290*/  @P3 LOP3.LUT R2, R2, 0x10, RZ, 0xfc, !PT ;  /* 0x0000001002023812 */ /* 0x000fe200078efcff */
[----:B----4-:R-:W-:-:S05]  /*72a0*/  FFMA R22, R23, UR13, R22 ;  /* 0x0000000d17167c23 */ /* 0x010fca0008000016 */
[----:B------:R-:W-:-:S05]  /*72b0*/  F2FP.F16.F32.PACK_AB R22, RZ, R22 ;  /* 0x00000016ff16723e */ /* 0x000fca00000000ff */
[----:B------:R2:W-:Y:S01]  /*72c0*/  @P0 STG.E.U16 desc[UR24][R6.64+0x12], R22 ;  /* 0x0000121606000986 */ /* 0x0005e2000c101518 */
[----:B------:R-:W-:Y:S05]  /*72d0*/  @!P1 BRA `(.L_x_35) ;  /* 0x0000000000049947 */ /* 0x000fea0003800000 */
[----:B------:R4:W5:Y:S02]  /*72e0*/  LDG.E.LTC128B.U16 R21, desc[UR24][R10.64+0x20] ;  /* 0x000020180a157981 */ /* 0x000964000c1e1520 */
.L_x_35:
[----:B------:R-:W-:Y:S05]  /*72f0*/  BSYNC B0 ;  /* 0x0000000000007941 */ /* 0x000fea0003800000 */
.L_x_34:
[----:B------:R-:W3:Y:S01]  /*7300*/  LDL.LU R23, [R1+0x20] ;  /* 0x0000200001177983 */ /* 0x000ee20000300800 */
[----:B--2--5:R-:W-:Y:S01]  /*7310*/  HADD2.F32 R22, -RZ, R21.H0_H0 ;  /* 0x20000015ff167230 */ /* 0x024fe20000004100 */
[----:B------:R-:W-:Y:S01]  /*7320*/  IADD3 R219, P0, R14, 0x40, RZ ;  /* 0x000000400edb7810 */ /* 0x000fe20007f1e0ff */
[----:B------:R-:W-:Y:S01]  /*7330*/  BSSY B0, `(.L_x_36) ;  /* 0x0000014000007945 */ /* 0x000fe20003800000 */
[----:B------:R-:W-:Y:S02]  /*7340*/  ISETP.GT.AND P2, PT, R3, 0x11, PT ;  /* 0x000000110300780c */ /* 0x000fe40003f44270 */
[----:B------:R-:W-:Y:S01]  /*7350*/  FMUL R22, R22, UR8 ;  /* 0x0000000816167c20 */ /* 0x000fe20008400000 */
[----:B------:R-:W-:-:S10]  /*7360*/  LOP3.LUT R2, R2, 0xffbfffff, RZ, 0xc0, !PT ;  /* 0xffbfffff02027812 */ /* 0x000fd400078ec0ff */
[----:B------:R-:W-:Y:S01]  /*7370*/  @P2 LOP3.LUT R2, R2, 0x400000, RZ, 0xfc, !PT ;  /* 0x0040000002022812 */ /* 0x000fe200078efcff */
[----:B---3--:R-:W-:-:S05]  /*7380*/  FFMA R22, R23, UR13, R22 ;  /* 0x0000000d17167c23 */ /* 0x008fca0008000016 */
[----:B------:R-:W-:-:S05]  /*7390*/  F2FP.F16.F32.PACK_AB R22, RZ, R22 ;  /* 0x00000016ff16723e */ /* 0x000fca00000000ff */
[----:B------:R2:W-:Y:S02]  /*73a0*/  @P1 STG.E.U16 desc[UR24][R4.64+0x20], R22 ;  /* 0x0000201604001986 */ /* 0x0005e4000c101518 */
[----:B--2---:R-:W-:-:S04]  /*73b0*/  IMAD.X R22, RZ, RZ, R15, P0 ;  /* 0x000000ffff167224 */ /* 0x004fc800000e060f */
[----:B------:R-:W-:-:S04]  /*73c0*/  IMAD R22, R22, UR28, RZ ;  /* 0x0000001c16167c24 */ /* 0x000fc8000f8e02ff */
[C---:B------:R-:W-:Y:S02]  /*73d0*/  IMAD R227, R219.reuse, UR29, R22 ;  /* 0x0000001ddbe37c24 */ /* 0x040fe4000f8e0216 */
[----:B------:R-:W-:-:S04]  /*73e0*/  IMAD.WIDE.U32 R22, R219, R216, UR4 ;  /* 0x00000004db167e25 */ /* 0x000fc8000f8e00d8 */
[----:B------:R-:W-:Y:S02]  /*73f0*/  IMAD.IADD R23, R227, 0x1, R23 ;  /* 0x00000001e3177824 */ /* 0x000fe400078e0217 */
[----:B------:R-:W-:-:S04]  /*7400*/  IMAD.WIDE.U32 R22, R20, UR7, R22 ;  /* 0x0000000714167c25 */ /* 0x000fc8000f8e0016 */
[----:B------:R-:W-:Y:S01]  /*7410*/  VIADD R23, R23, UR12 ;  /* 0x0000000c17177c36 */ /* 0x000fe20008000000 */
[----:B------:R-:W-:-:S04]  /*7420*/  IADD3 R241, P0, P1, R22, UR17, R12 ;  /* 0x0000001116f17c10 */ /* 0x000fc8000f91e00c */
[----:B------:R-:W-:Y:S02]  /*7430*/  IADD3.X R247, R23, UR20, R13, P0, P1 ;  /* 0x0000001417f77c10 */ /* 0x000fe400087e240d */
[----:B------:R-:W-:-:S13]  /*7440*/  ISETP.GT.AND P0, PT, R0, RZ, P2 ;  /* 0x000000ff0000720c */ /* 0x000fda0001704270 */
[----:B------:R-:W-:Y:S05]  /*7450*/  @!P0 BRA `(.L_x_37) ;  /* 0x0000000000048947 */ /* 0x000fea0003800000 */
[----:B------:R2:W5:Y:S02]  /*7460*/  LDG.E.LTC128B.U16 R21, desc[UR24][R10.64+0x22] ;  /* 0x000022180a157981 */ /* 0x000564000c1e1520 */
.L_x_37:
[----:B------:R-:W-:Y:S05]  /*7470*/  BSYNC B0 ;  /* 0x0000000000007941 */ /* 0x000fea0003800000 */
.L_x_36:
[----:B------:R-:W3:Y:S01]  /*7480*/  LDL.LU R23, [R1+0x24] ;  /* 0x0000240001177983 */ /* 0x000ee20000300800 */
[----:B-----5:R-:W-:Y:S01]  /*7490*/  HADD2.F32 R22, -RZ, R21.H0_H0 ;  /* 0x20000015ff167230 */ /* 0x020fe20000004100 */
[----:B------:R-:W-:Y:S04]  /*74a0*/  BSSY B0, `(.L_x_38) ;  /* 0x0000008000007945 */ /* 0x000fe80003800000 */
[----:B------:R-:W-:-:S04]  /*74b0*/  FMUL R22, R22, UR8 ;  /* 0x0000000816167c20 */ /* 0x000fc80008400000 */
[----:B---3--:R-:W-:-:S05]  /*74c0*/  FFMA R22, R23, UR13, R22 ;  /* 0x0000000d17167c23 */ /* 0x008fca0008000016 */
[----:B------:R-:W-:-:S05]  /*74d0*/  F2FP.F16.F32.PACK_AB R22, RZ, R22 ;  /* 0x00000016ff16723e */ /* 0x000fca00000000ff */
[----:B------:R3:W-:Y:S01]  /*74e0*/  @P0 STG.E.U16 desc[UR24][R4.64+0x22], R22 ;  /* 0x0000221604000986 */ /* 0x0007e2000c101518 */
[----:B------:R-:W-:-:S13]  /*74f0*/  ISETP.GT.AND P0, PT, R0, 0x8, P3 ;  /* 0x000000080000780c */ /* 0x000fda0001f04270 */
[----:B---3--:R-:W-:Y:S05]  /*7500*/  @!P0 BRA `(.L_x_39) ;  /* 0x0000000000048947 */ /* 0x008fea0003800000 */
[----:B------:R3:W5:Y:S02]  /*7510*/  LDG.E.LTC128B.U16 R21, desc[UR24][R8.64+0x20] ;  /* 0x0000201808157981 */ /* 0x000764000c1e1520 */
.L_x_39:
[----:B------:R-:W-:Y:S05]  /*7520*/  BSYNC B0 ;  /* 0x0000000000007941 */ /* 0x000fea0003800000 */
.L_x_38:
[----:B------:R-:W2:Y:S01]  /*7530*/  LDL.LU R23, [R1+0x28] ;  /* 0x0000280001177983 */ /* 0x000ea20000300800 */
[----:B-----5:R-:W-:Y:S01]  /*7540*/  HADD2.F32 R22, -RZ, R21.H0_H0 ;  /* 0x20000015ff167230 */ /* 0x020fe20000004100 */
[----:B------:R-:W-:Y:S04]  /*7550*/  BSSY B0, `(.L_x_40) ;  /* 0x0000008000007945 */ /* 0x000fe80003800000 */
[----:B------:R-:W-:-:S04]  /*7560*/  FMUL R22, R22, UR8 ;  /* 0x0000000816167c20 */ /* 0x000fc80008400000 */
[----:B--2---:R-:W-:-:S05]  /*7570*/  FFMA R22, R23, UR13, R22 ;  /* 0x0000000d17167c23 */ /* 0x004fca0008000016 */
[----:B------:R-:W-:-:S05]  /*7580*/  F2FP.F16.F32.PACK_AB R22, RZ, R22 ;  /* 0x00000016ff16723e */ /* 0x000fca00000000ff */
[----:B------:R2:W-:Y:S01]  /*7590*/  @P0 STG.E.U16 desc[UR24][R6.64+0x20], R22 ;  /* 0x0000201606000986 */ /* 0x0005e2000c101518 */
[----:B------:R-:W-:-:S13]  /*75a0*/  ISETP.GT.AND P0, PT, R0, 0x8, P2 ;  /* 0x000000080000780c */ /* 0x000fda0001704270 */
[----:B--2---:R-:W-:Y:S05]  /*75b0*/  @!P0 BRA `(.L_x_41) ;  /* 0x0000000000048947 */ /* 0x004fea0003800000 */
[----:B------:R2:W5:Y:S02]  /*75c0*/  LDG.E.LTC128B.U16 R21, desc[UR24][R8.64+0x22] ;  /* 0x0000221808157981 */ /* 0x000564000c1e1520 */
.L_x_41:
[----:B------:R-:W-:Y:S05]  /*75d0*/  BSYNC B0 ;  /* 0x0000000000007941 */ /* 0x000fea0003800000 */
.L_x_40:
        /* <DEDUP_REMOVED lines=13> */
.L_x_43:
[----:B------:R-:W-:Y:S05]  /*76b0*/  BSYNC B0 ;  /* 0x0000000000007941 */ /* 0x000fea0003800000 */
.L_x_42:
[----:B------:R-:W2:Y:S01]  /*76c0*/  LDL.LU R23, [R1+0x30] ;  /* 0x0000300001177983 */ /* 0x000ea20000300800 */
[----:B-----5:R-:W-:Y:S01]  /*76d0*/  HADD2.F32 R22, -RZ, R21.H0_H0 ;  /* 0x20000015ff167230 */ /* 0x020fe20000004100 */
[----:B------:R-:W-:Y:S01]  /*76e0*/  ISETP.GT.AND P2, PT, R3, 0x19, PT ;  /* 0x000000190300780c */ /* 0x000fe20003f44270 */
[----:B------:R-:W-:Y:S01]  /*76f0*/  BSSY B0, `(.L_x_44) ;  /* 0x0000014000007945 */ /* 0x000fe20003800000 */
[----:B------:R-:W-:Y:S02]  /*7700*/  LOP3.LUT R2, R2, 0xfdffffff, RZ, 0xc0, !PT ;  /* 0xfdffffff02027812 */ /* 0x000fe400078ec0ff */
[----:B------:R-:W-:-:S09]  /*7710*/  FMUL R22, R22, UR8 ;  /* 0x0000000816167c20 */ /* 0x000fd20008400000 */
[----:B------:R-:W-:Y:S01]  /*7720*/  @P2 LOP3.LUT R2, R2, 0x2000000, RZ, 0xfc, !PT ;  /* 0x0200000002022812 */ /* 0x000fe200078efcff */
[----:B--2---:R-:W-:-:S05]  /*7730*/  FFMA R22, R23, UR13, R22 ;  /* 0x0000000d17167c23 */ /* 0x004fca0008000016 */
[----:B------:R-:W-:-:S05]  /*7740*/  F2FP.F16.F32.PACK_AB R22, RZ, R22 ;  /* 0x00000016ff16723e */ /* 0x000fca00000000ff */
[----:B------:R2:W-:Y:S01]  /*7750*/  @P0 STG.E.U16 desc[UR24][R4.64+0x30], R22 ;  /* 0x0000301604000986 */ /* 0x0005e2000c101518 */
[----:B------:R-:W-:-:S05]  /*7760*/  IADD3 R221, P0, R14, 0x80, RZ ;  /* 0x000000800edd7810 */ /* 0x000fca0007f1e0ff */
        /* <DEDUP_REMOVED lines=12> */
.L_x_45:
[----:B------:R-:W-:Y:S05]  /*7830*/  BSYNC B0 ;  /* 0x0000000000007941 */ /* 0x000fea0003800000 */
.L_x_44:
        /* <DEDUP_REMOVED lines=10> */
.L_x_47:
[----:B------:R-:W-:Y:S05]  /*78e0*/  BSYNC B0 ;  /* 0x0000000000007941 */ /* 0x000fea0003800000 */
.L_x_46:
[----:B------:R-:W2:Y:S01]  /*78f0*/  LDL.LU R23, [R1+0x38] ;  /* 0x0000380001177983 */ /* 0x000ea20000300800 */
[----:B-----5:R-:W-:Y:S01]  /*7900*/  HADD2.F32 R22, -RZ, R21.H0_H0 ;  /* 0x20000015ff167230 */ /* 0x020fe20000004100 */
[----:B------:R-:W-:Y:S04]  /*7910*/  BSSY B0, `(.L_x_48) ;  /* 0x0000013000007945 */ /* 0x000fe80003800000 */
[----:B------:R-:W-:-:S04]  /*7920*/  FMUL R22, R22, UR8 ;  /* 0x0000000816167c20 */ /* 0x000fc80008400000 */
[----:B--2---:R-:W-:-:S05]  /*7930*/  FFMA R22, R23, UR13, R22 ;  /* 0x0000000d17167c23 */ /* 0x004fca0008000016 */
[----:B------:R-:W-:-:S05]  /*7940*/  F2FP.F16.F32.PACK_AB R22, RZ, R22 ;  /* 0x00000016ff16723e */ /* 0x000fca00000000ff */
[----:B------:R2:W-:Y:S01]  /*7950*/  @P0 STG.E.U16 desc[UR24][R6.64+0x30], R22 ;  /* 0x0000301606000986 */ /* 0x0005e2000c101518 */
[----:B------:R-:W-:-:S05]  /*7960*/  IADD3 R220, P0, R14, 0xc0, RZ ;  /* 0x000000c00edc7810 */ /* 0x000fca0007f1e0ff */
[----:B------:R-:W-:-:S04]  /*7970*/  IMAD.X R14, RZ, RZ, R15, P0 ;  /* 0x000000ffff0e7224 */ /* 0x000fc800000e060f */
[----:B------:R-:W-:-:S04]  /*7980*/  IMAD R14, R14, UR28, RZ ;  /* 0x0000001c0e0e7c24 */ /* 0x000fc8000f8e02ff */
[C---:B------:R-:W-:Y:S02]  /*7990*/  IMAD R222, R220.reuse, UR29, R14 ;  /* 0x0000001ddcde7c24 */ /* 0x040fe4000f8e020e */
[----:B------:R-:W-:-:S04]  /*79a0*/  IMAD.WIDE.U32 R14, R220, R216, UR4 ;  /* 0x00000004dc0e7e25 */ /* 0x000fc8000f8e00d8 */
[----:B------:R-:W-:Y:S02]  /*79b0*/  IMAD.IADD R15, R222, 0x1, R15 ;  /* 0x00000001de0f7824 */ /* 0x000fe400078e020f */
[----:B------:R-:W-:-:S04]  /*79c0*/  IMAD.WIDE.U32 R14, R20, UR7, R14 ;  /* 0x00000007140e7c25 */ /* 0x000fc8000f8e000e */
[----:B------:R-:W-:Y:S01]  /*79d0*/  VIADD R15, R15, UR12 ;  /* 0x0000000c0f0f7c36 */ /* 0x000fe20008000000 */
[----:B------:R-:W-:Y:S02]  /*79e0*/  IADD3 R239, P0, P1, R14, UR17, R12 ;  /* 0x000000110eef7c10 */ /* 0x000fe4000f91e00c */
[----:B------:R-:W-:Y:S02]  /*79f0*/  PRMT R14, R21, 0x7610, R14 ;  /* 0x00007610150e7816 */ /* 0x000fe4000000000e */
[----:B------:R-:W-:Y:S02]  /*7a00*/  IADD3.X R245, R15, UR20, R13, P0, P1 ;  /* 0x000000140ff57c10 */ /* 0x000fe400087e240d */
[----:B------:R-:W-:-:S13]  /*7a10*/  ISETP.GT.AND P0, PT, R0, 0x8, P2 ;  /* 0x000000080000780c */ /* 0x000fda0001704270 */
[----:B--2---:R-:W-:Y:S05]  /*7a20*/  @!P0 BRA `(.L_x_49) ;  /* 0x0000000000048947 */ /* 0x004fea0003800000 */
[----:B------:R2:W5:Y:S02]  /*7a30*/  LDG.E.LTC128B.U16 R14, desc[UR24][R8.64+0x32] ;  /* 0x00003218080e7981 */ /* 0x000564000c1e1520 */
.L_x_49:
[----:B------:R-:W-:Y:S05]  /*7a40*/  BSYNC B0 ;  /* 0x0000000000007941 */ /* 0x000fea0003800000 */
.L_x_48:
        /* <DEDUP_REMOVED lines=13> */
.L_x_51:
[----:B------:R-:W-:Y:S05]  /*7b20*/  BSYNC B0 ;  /* 0x0000000000007941 */ /* 0x000fea0003800000 */
.L_x_50:
        /* <DEDUP_REMOVED lines=10> */
[----:B------:R-:W-:-:S13]  /*7bd0*/  ISETP.GT.AND P0, PT, R0, RZ, P1 ;  /* 0x000000ff0000720c */ /* 0x000fda0000f04270 */
[----:B--2---:R-:W-:Y:S05]  /*7be0*/  @!P0 BRA `(.L_x_53) ;  /* 0x0000000000048947 */ /* 0x004fea0003800000 */
[----:B------:R2:W5:Y:S02]  /*7bf0*/  LDG.E.LTC128B.U16 R14, desc[UR24][R10.64+0x42] ;  /* 0x000042180a0e7981 */ /* 0x000564000c1e1520 */
.L_x_53:
[----:B------:R-:W-:Y:S05]  /*7c00*/  BSYNC B0 ;  /* 0x0000000000007941 */ /* 0x000fea0003800000 */
.L_x_52:
        /* <DEDUP_REMOVED lines=10> */
.L_x_55:
[----:B------:R-:W-:Y:S05]  /*7cb0*/  BSYNC B0 ;  /* 0x0000000000007941 */ /* 0x000fea0003800000 */
.L_x_54:
[----:B------:R-:W2:Y:S01]  /*7cc0*/  LDL.LU R22, [R1+0x48] ;  /* 0x0000480001167983 */ /* 0x000ea20000300800 */
[----:B-----5:R-:W-:Y:S01]  /*7cd0*/  HADD2.F32 R15, -RZ, R14.H0_H0 ;  /* 0x2000000eff0f7230 */ /* 0x020fe20000004100 */
[----:B------:R-:W-:Y:S01]  /*7ce0*/  BSSY B0, `(.L_x_56) ;  /* 0x0000009000007945 */ /* 0x000fe20003800000 */
[----:B------:R-:W-:-:S03]  /*7cf0*/  PRMT R21, R14, 0x7610, R21 ;  /* 0x000076100e157816 */ /* 0x000fc60000000015 */
[----:B------:R-:W-:-:S04]  /*7d00*/  FMUL R15, R15, UR8 ;  /* 0x000000080f0f7c20 */ /* 0x000fc80008400000 */
[----:B--2---:R-:W-:-:S05]  /*7d10*/  FFMA R15, R22, UR13, R15 ;  /* 0x0000000d160f7c23 */ /* 0x004fca000800000f */
[----:B------:R-:W-:-:S05]  /*7d20*/  F2FP.F16.F32.PACK_AB R15, RZ, R15 ;  /* 0x0000000fff0f723e */ /* 0x000fca00000000ff */
[----:B------:R2:W-:Y:S01]  /*7d30*/  @P0 STG.E.U16 desc[UR24][R6.64+0x40], R15 ;  /* 0x0000400f06000986 */ /* 0x0005e2000c101518 */
[----:B------:R-:W-:-:S13]  /*7d40*/  ISETP.GT.AND P0, PT, R0, 0x8, P1 ;  /* 0x000000080000780c */ /* 0x000fda0000f04270 */
[----:B--2---:R-:W-:Y:S05]  /*7d50*/  @!P0 BRA `(.L_x_57) ;  /* 0x0000000000048947 */ /* 0x004fea0003800000 */
[----:B------:R2:W5:Y:S02]  /*7d60*/  LDG.E.LTC128B.U16 R21, desc[UR24][R8.64+0x42] ;  /* 0x0000421808157981 */ /* 0x000564000c1e1520 */
.L_x_57:
[----:B------:R-:W-:Y:S05]  /*7d70*/  BSYNC B0 ;  /* 0x0000000000007941 */ /* 0x000fea0003800000 */
.L_x_56:
[----:B------:R-:W3:Y:S01]  /*7d80*/  LDL.LU R15, [R1+0x4c] ;  /* 0x00004c00010f7983 */ /* 0x000ee20000300800 */
[----:B-----5:R-:W-:Y:S01]  /*7d90*/  HADD2.F32 R14, -RZ, R21.H0_H0 ;  /* 0x20000015ff0e7230 */ /* 0x020fe20000004100 */
[----:B------:R-:W-:Y:S01]  /*7da0*/  ISETP.GT.AND P2, PT, R3, 0x28, PT ;  /* 0x000000280300780c */ /* 0x000fe20003f44270 */
[----:B------:R-:W-:Y:S01]  /*7db0*/  IMAD.WIDE.U32 R224, R219, R216, UR26 ;  /* 0x0000001adbe07e25 */ /* 0x000fe2000f8e00d8 */
[----:B------:R-:W-:Y:S01]  /*7dc0*/  LOP3.LUT R2, R2, 0xffdfffff, RZ, 0xc0, !PT ;  /* 0xffdfffff02027812 */ /* 0x000fe200078ec0ff */
[----:B------:R-:W-:Y:S02]  /*7dd0*/  BSSY B0, `(.L_x_58) ;  /* 0x0000011000007945 */ /* 0x000fe40003800000 */
[----:B------:R-:W-:Y:S01]  /*7de0*/  FMUL R14, R14, UR8 ;  /* 0x000000080e0e7c20 */ /* 0x000fe20008400000 */
[----:B------:R-:W-:-:S07]  /*7df0*/  IMAD.IADD R237, R227, 0x1, R225 ;  /* 0x00000001e3ed7824 */ /* 0x000fce00078e02e1 */
[----:B------:R-:W-:Y:S01]  /*7e00*/  @P2 LOP3.LUT R2, R2, 0x200000, RZ, 0xfc, !PT ;  /* 0x0020000002022812 */ /* 0x000fe200078efcff */
[----:B---3--:R-:W-:-:S05]  /*7e10*/  FFMA R14, R15, UR13, R14 ;  /* 0x0000000d0f0e7c23 */ /* 0x008fca000800000e */
[----:B------:R-:W-:-:S05]  /*7e20*/  F2FP.F16.F32.PACK_AB R14, RZ, R14 ;  /* 0x0000000eff0e723e */ /* 0x000fca00000000ff */
[----:B------:R3:W-:Y:S02]  /*7e30*/  @P0 STG.E.U16 desc[UR24][R6.64+0x42], R14 ;  /* 0x0000420e06000986 */ /* 0x0007e4000c101518 */
[----:B---3--:R-:W-:-:S04]  /*7e40*/  IADD3 R14, P0, R224, UR10, RZ ;  /* 0x0000000ae00e7c10 */ /* 0x008fc8000ff1e0ff */
[----:B------:R-:W-:-:S03]  /*7e50*/  IADD3.X R15, R237, UR5, RZ, P0, !PT ;  /* 0x00000005ed0f7c10 */ /* 0x000fc600087fe4ff */
[----:B------:R-:W-:-:S04]  /*7e60*/  IMAD.WIDE.U32 R14, R20, UR7, R14 ;  /* 0x00000007140e7c25 */ /* 0x000fc8000f8e000e */
[----:B------:R-:W-:Y:S01]  /*7e70*/  VIADD R15, R15, UR12 ;  /* 0x0000000c0f0f7c36 */ /* 0x000fe20008000000 */
[----:B------:R-:W-:Y:S02]  /*7e80*/  IADD3 R238, P0, P1, R14, UR17, R12 ;  /* 0x000000110eee7c10 */ /* 0x000fe4000f91e00c */
[----:B------:R-:W-:Y:S02]  /*7e90*/  PRMT R14, R21, 0x7610, R14 ;  /* 0x00007610150e7816 */ /* 0x000fe4000000000e */
[----:B------:R-:W-:Y:S02]  /*7ea0*/  IADD3.X R244, R15, UR20, R13, P0, P1 ;  /* 0x000000140ff47c10 */ /* 0x000fe400087e240d */
[----:B------:R-:W-:-:S13]  /*7eb0*/  ISETP.GT.AND P0, PT, R0, RZ, P2 ;  /* 0x000000ff0000720c */ /* 0x000fda0001704270 */
[----:B------:R-:W-:Y:S05]  /*7ec0*/  @!P0 BRA `(.L_x_59) ;  /* 0x0000000000048947 */ /* 0x000fea0003800000 */
[----:B------:R3:W5:Y:S02]  /*7ed0*/  LDG.E.LTC128B.U16 R14, desc[UR24][R10.64+0x50] ;  /* 0x000050180a0e7981 */ /* 0x000764000c1e1520 */
.L_x_59:
[----:B------:R-:W-:Y:S05]  /*7ee0*/  BSYNC B0 ;  /* 0x0000000000007941 */ /* 0x000fea0003800000 */
.L_x_58:
        /* <DEDUP_REMOVED lines=13> */
.L_x_61:
[----:B------:R-:W-:Y:S05]  /*7fc0*/  BSYNC B0 ;  /* 0x0000000000007941 */ /* 0x000fea0003800000 */
.L_x_60:
        /* <DEDUP_REMOVED lines=10> */
.L_x_63:
[----:B------:R-:W-:Y:S05]  /*8070*/  BSYNC B0 ;  /* 0x0000000000007941 */ /* 0x000fea0003800000 */
.L_x_62:
        /* <DEDUP_REMOVED lines=10> */
.L_x_65:
[----:B------:R-:W-:Y:S05]  /*8120*/  BSYNC B0 ;  /* 0x0000000000007941 */ /* 0x000fea0003800000 */
.L_x_64:
[----:B------:R-:W3:Y:S01]  /*8130*/  LDL.LU R22, [R1+0x5c] ;  /* 0x00005c0001167983 */ /* 0x000ee20000300800 */
[----:B-----5:R-:W-:Y:S01]  /*8140*/  HADD2.F32 R15, -RZ, R14.H0_H0 ;  /* 0x2000000eff0f7230 */ /* 0x020fe20000004100 */
[----:B------:R-:W-:Y:S01]  /*8150*/  ISETP.GT.AND P3, PT, R3, 0x30, PT ;  /* 0x000000300300780c */ /* 0x000fe20003f64270 */
[----:B------:R-:W-:Y:S01]  /*8160*/  BSSY B0, `(.L_x_66) ;  /* 0x000000b000007945 */ /* 0x000fe20003800000 */
[----:B------:R-:W-:Y:S02]  /*8170*/  LOP3.LUT R2, R2, 0xfff7ffff, RZ, 0xc0, !PT ;  /* 0xfff7ffff02027812 */ /* 0x000fe400078ec0ff */
[----:B------:R-:W-:Y:S01]  /*8180*/  FMUL R15, R15, UR8 ;  /* 0x000000080f0f7c20 */ /* 0x000fe20008400000 */
[----:B------:R-:W-:-:S08]  /*8190*/  PRMT R21, R14, 0x7610, R21 ;  /* 0x000076100e157816 */ /* 0x000fd00000000015 */
[----:B------:R-:W-:Y:S01]  /*81a0*/  @P3 LOP3.LUT R2, R2, 0x80000, RZ, 0xfc, !PT ;  /* 0x0008000002023812 */ /* 0x000fe200078efcff */
[----:B---3--:R-:W-:-:S05]  /*81b0*/  FFMA R15, R22, UR13, R15 ;  /* 0x0000000d160f7c23 */ /* 0x008fca000800000f */
[----:B------:R-:W-:-:S05]  /*81c0*/  F2FP.F16.F32.PACK_AB R15, RZ, R15 ;  /* 0x0000000fff0f723e */ /* 0x000fca00000000ff */
[----:B------:R3:W-:Y:S01]  /*81d0*/  @P0 STG.E.U16 desc[UR24][R6.64+0x52], R15 ;  /* 0x0000520f06000986 */ /* 0x0007e2000c101518 */
[----:B------:R-:W-:-:S13]  /*81e0*/  ISETP.GT.AND P0, PT, R0, RZ, P3 ;  /* 0x000000ff0000720c */ /* 0x000fda0001f04270 */
[----:B---3--:R-:W-:Y:S05]  /*81f0*/  @!P0 BRA `(.L_x_67) ;  /* 0x0000000000048947 */ /* 0x008fea0003800000 */
[----:B------:R3:W5:Y:S02]  /*8200*/  LDG.E.LTC128B.U16 R21, desc[UR24][R10.64+0x60] ;  /* 0x000060180a157981 */ /* 0x000764000c1e1520 */
.L_x_67:
[----:B------:R-:W-:Y:S05]  /*8210*/  BSYNC B0 ;  /* 0x0000000000007941 */ /* 0x000fea0003800000 */
.L_x_66:
[----:B------:R-:W2:Y:S01]  /*8220*/  LDL.LU R15, [R1+0x60] ;  /* 0x00006000010f7983 */ /* 0x000ea20000300800 */
[----:B-----5:R-:W-:Y:S01]  /*8230*/  HADD2.F32 R14, -RZ, R21.H0_H0 ;  /* 0x20000015ff0e7230 */ /* 0x020fe20000004100 */
[----:B------:R-:W-:Y:S01]  /*8240*/  ISETP.GT.AND P2, PT, R3, 0x31, PT ;  /* 0x000000310300780c */ /* 0x000fe20003f44270 */
[----:B------:R-:W-:Y:S01]  /*8250*/  IMAD.WIDE.U32 R22, R221, R216, UR26 ;  /* 0x0000001add167e25 */ /* 0x000fe2000f8e00d8 */
[----:B------:R-:W-:Y:S01]  /*8260*/  LOP3.LUT R2, R2, 0xfffbffff, RZ, 0xc0, !PT ;  /* 0xfffbffff02027812 */ /* 0x000fe200078ec0ff */
[----:B------:R-:W-:Y:S02]  /*8270*/  BSSY B0, `(.L_x_68) ;  /* 0x0000011000007945 */ /* 0x000fe40003800000 */
[----:B------:R-:W-:Y:S01]  /*8280*/  FMUL R14, R14, UR8 ;  /* 0x000000080e0e7c20 */ /* 0x000fe20008400000 */
[----:B------:R-:W-:Y:S01]  /*8290*/  IMAD.IADD R235, R223, 0x1, R23 ;  /* 0x00000001dfeb7824 */ /* 0x000fe200078e0217 */
[----:B------:R-:W-:-:S06]  /*82a0*/  PRMT R218, R21, 0x7610, R218 ;  /* 0x0000761015da7816 */ /* 0x000fcc00000000da */
[----:B------:R-:W-:Y:S01]  /*82b0*/  @P2 LOP3.LUT R2, R2, 0x40000, RZ, 0xfc, !PT ;  /* 0x0004000002022812 */ /* 0x000fe200078efcff */
[----:B--2---:R-:W-:-:S05]  /*82c0*/  FFMA R14, R15, UR13, R14 ;  /* 0x0000000d0f0e7c23 */ /* 0x004fca000800000e */
[----:B------:R-:W-:-:S05]  /*82d0*/  F2FP.F16.F32.PACK_AB R14, RZ, R14 ;  /* 0x0000000eff0e723e */ /* 0x000fca00000000ff */
[----:B------:R2:W-:Y:S02]  /*82e0*/  @P0 STG.E.U16 desc[UR24][R4.64+0x60], R14 ;  /* 0x0000600e04000986 */ /* 0x0005e4000c101518 */
[----:B--2---:R-:W-:-:S04]  /*82f0*/  IADD3 R14, P0, R22, UR10, RZ ;  /* 0x0000000a160e7c10 */ /* 0x004fc8000ff1e0ff */
[----:B------:R-:W-:-:S03]  /*8300*/  IADD3.X R15, R235, UR5, RZ, P0, !PT ;  /* 0x00000005eb0f7c10 */ /* 0x000fc600087fe4ff */
[----:B------:R-:W-:-:S04]  /*8310*/  IMAD.WIDE.U32 R14, R20, UR7, R14 ;  /* 0x00000007140e7c25 */ /* 0x000fc8000f8e000e */
[----:B------:R-:W-:Y:S01]  /*8320*/  VIADD R15, R15, UR12 ;  /* 0x0000000c0f0f7c36 */ /* 0x000fe20008000000 */
[----:B------:R-:W-:-:S04]  /*8330*/  IADD3 R236, P0, P1, R14, UR17, R12 ;  /* 0x000000110eec7c10 */ /* 0x000fc8000f91e00c */
[----:B------:R-:W-:Y:S02]  /*8340*/  IADD3.X R243, R15, UR20, R13, P0, P1 ;  /* 0x000000140ff37c10 */ /* 0x000fe400087e240d */
[----:B------:R-:W-:-:S13]  /*8350*/  ISETP.GT.AND P0, PT, R0, RZ, P2 ;  /* 0x000000ff0000720c */ /* 0x000fda0001704270 */
[----:B------:R-:W-:Y:S05]  /*8360*/  @!P0 BRA `(.L_x_69) ;  /* 0x0000000000048947 */ /* 0x000fea0003800000 */
[----:B------:R2:W5:Y:S02]  /*8370*/  LDG.E.LTC128B.U16 R218, desc[UR24][R10.64+0x62] ;  /* 0x000062180ada7981 */ /* 0x000564000c1e1520 */
.L_x_69:
[----:B------:R-:W-:Y:S05]  /*8380*/  BSYNC B0 ;  /* 0x0000000000007941 */ /* 0x000fea0003800000 */
.L_x_68:
[----:B------:R-:W3:Y:S01]  /*8390*/  LDL.LU R15, [R1+0x64] ;  /* 0x00006400010f7983 */ /* 0x000ee20000300800 */
[----:B-----5:R-:W-:Y:S01]  /*83a0*/  HADD2.F32 R14, -RZ, R218.H0_H0 ;  /* 0x200000daff0e7230 */ /* 0x020fe20000004100 */
[----:B------:R-:W-:Y:S04]  /*83b0*/  BSSY B0, `(.L_x_70) ;  /* 0x0000011000007945 */ /* 0x000fe80003800000 */
[----:B------:R-:W-:-:S04]  /*83c0*/  FMUL R14, R14, UR8 ;  /* 0x000000080e0e7c20 */ /* 0x000fc80008400000 */
[----:B---3--:R-:W-:-:S05]  /*83d0*/  FFMA R14, R15, UR13, R14 ;  /* 0x0000000d0f0e7c23 */ /* 0x008fca000800000e */
[----:B------:R-:W-:-:S05]  /*83e0*/  F2FP.F16.F32.PACK_AB R14, RZ, R14 ;  /* 0x0000000eff0e723e */ /* 0x000fca00000000ff */
[----:B------:R3:W-:Y:S02]  /*83f0*/  @P0 STG.E.U16 desc[UR24][R4.64+0x62], R14 ;  /* 0x0000620e04000986 */ /* 0x0007e4000c101518 */
[----:B---3--:R-:W-:-:S04]  /*8400*/  IMAD.WIDE.U32 R14, R220, R216, UR26 ;  /* 0x0000001adc0e7e25 */ /* 0x008fc8000f8e00d8 */
[----:B------:R-:W-:Y:S01]  /*8410*/  IMAD.IADD R226, R222, 0x1, R15 ;  /* 0x00000001dee27824 */ /* 0x000fe200078e020f */
[----:B------:R-:W-:-:S04]  /*8420*/  IADD3 R216, P0, R14, UR10, RZ ;  /* 0x0000000a0ed87c10 */ /* 0x000fc8000ff1e0ff */
[----:B------:R-:W-:-:S03]  /*8430*/  IADD3.X R217, R226, UR5, RZ, P0, !PT ;  /* 0x00000005e2d97c10 */ /* 0x000fc600087fe4ff */
[----:B------:R-:W-:-:S04]  /*8440*/  IMAD.WIDE.U32 R20, R20, UR7, R216 ;  /* 0x0000000714147c25 */ /* 0x000fc8000f8e00d8 */
[----:B------:R-:W-:Y:S01]  /*8450*/  VIADD R21, R21, UR12 ;  /* 0x0000000c15157c36 */ /* 0x000fe20008000000 */
[----:B------:R-:W-:Y:S02]  /*8460*/  IADD3 R234, P0, P1, R20, UR17, R12 ;  /* 0x0000001114ea7c10 */ /* 0x000fe4000f91e00c */
[----:B------:R-:W-:Y:S02]  /*8470*/  PRMT R20, R218, 0x7610, R20 ;  /* 0x00007610da147816 */ /* 0x000fe40000000014 */
[----:B------:R-:W-:Y:S02]  /*8480*/  IADD3.X R242, R21, UR20, R13, P0, P1 ;  /* 0x0000001415f27c10 */ /* 0x000fe400087e240d */
[----:B------:R-:W-:-:S13]  /*8490*/  ISETP.GT.AND P0, PT, R0, 0x8, P3 ;  /* 0x000000080000780c */ /* 0x000fda0001f04270 */
[----:B------:R-:W-:Y:S05]  /*84a0*/  @!P0 BRA `(.L_x_71) ;  /* 0x0000000000048947 */ /* 0x000fea0003800000 */
[----:B------:R3:W5:Y:S02]  /*84b0*/  LDG.E.LTC128B.U16 R20, desc[UR24][R8.64+0x60] ;  /* 0x0000601808147981 */ /* 0x000764000c1e1520 */
.L_x_71:
[----:B------:R-:W-:Y:S05]  /*84c0*/  BSYNC B0 ;  /* 0x0000000000007941 */ /* 0x000fea0003800000 */
.L_x_70:
        /* <DEDUP_REMOVED lines=10> */
.L_x_73:
[----:B------:R-:W-:Y:S05]  /*8570*/  BSYNC B0 ;  /* 0x0000000000007941 */ /* 0x000fea0003800000 */
.L_x_72:
[----:B------:R-:W3:Y:S01]  /*8580*/  LDL.LU R13, [R1+0x6c] ;  /* 0x00006c00010d7983 */ /* 0x000ee20000300800 */
[----:B-----5:R-:W-:Y:S01]  /*8590*/  HADD2.F32 R12, -RZ, R20.H0_H0 ;  /* 0x20000014ff0c7230 */ /* 0x020fe20000004100 */
[----:B------:R-:W-:Y:S01]  /*85a0*/  USHF.L.U32 UR16, UR14, 0x1, URZ ;  /* 0x000000010e107899 */ /* 0x000fe2000800063f */
[----:B------:R-:W-:Y:S01]  /*85b0*/  ISETP.GT.AND P3, PT, R3, 0x38, PT ;  /* 0x000000380300780c */ /* 0x000fe20003f64270 */
[----:B------:R-:W-:Y:S01]  /*85c0*/  USHF.L.U64.HI UR22, UR14, 0x1, UR21 ;  /* 0x000000010e167899 */ /* 0x000fe20008010215 */
[----:B------:R-:W-:Y:S01]  /*85d0*/  LOP3.LUT R2, R2, 0xfffdffff, RZ, 0xc0, !PT ;  /* 0xfffdffff02027812 */ /* 0x000fe200078ec0ff */
[----:B------:R-:W-:Y:S01]  /*85e0*/  FMUL R12, R12, UR8 ;  /* 0x000000080c0c7c20 */ /* 0x000fe20008400000 */
[----:B------:R-:W-:Y:S09]  /*85f0*/  BSSY B0, `(.L_x_74) ;  /* 0x000000c000007945 */ /* 0x000ff20003800000 */
[----:B------:R-:W-:Y:S01]  /*8600*/  @P3 LOP3.LUT R2, R2, 0x20000, RZ, 0xfc, !PT ;  /* 0x0002000002023812 */ /* 0x000fe200078efcff */
[----:B---3--:R-:W-:Y:S01]  /*8610*/  FFMA R12, R13, UR13, R12 ;  /* 0x0000000d0d0c7c23 */ /* 0x008fe2000800000c */
[----:B------:R-:W-:-:S04]  /*8620*/  IMAD.U32 R13, RZ, RZ, UR6 ;  /* 0x00000006ff0d7e24 */ /* 0x000fc8000f8e00ff */
[----:B------:R-:W-:-:S05]  /*8630*/  F2FP.F16.F32.PACK_AB R12, RZ, R12 ;  /* 0x0000000cff0c723e */ /* 0x000fca00000000ff */
[----:B------:R3:W-:Y:S02]  /*8640*/  @P0 STG.E.U16 desc[UR24][R6.64+0x62], R12 ;  /* 0x0000620c06000986 */ /* 0x0007e4000c101518 */
[----:B---3--:R-:W-:-:S05]  /*8650*/  IMAD.U32 R12, RZ, RZ, UR23 ;  /* 0x00000017ff0c7e24 */ /* 0x008fca000f8e00ff */
[----:B------:R-:W-:-:S04]  /*8660*/  IADD3 R12, P0, P1, R12, UR16, R4 ;  /* 0x000000100c0c7c10 */ /* 0x000fc8000f91e004 */
[----:B------:R-:W-:Y:S02]  /*8670*/  IADD3.X R13, R13, UR22, R5, P0, P1 ;  /* 0x000000160d0d7c10 */ /* 0x000fe400087e2405 */
[----:B------:R-:W-:-:S13]  /*8680*/  ISETP.GT.AND P0, PT, R0, RZ, P3 ;  /* 0x000000ff0000720c */ /* 0x000fda0001f04270 */
[----:B------:R-:W-:Y:S05]  /*8690*/  @!P0 BRA `(.L_x_75) ;  /* 0x0000000000048947 */ /* 0x000fea0003800000 */
[----:B------:R3:W5:Y:S02]  /*86a0*/  LDG.E.LTC128B.U16 R20, desc[UR24][R10.64+0x70] ;  /* 0x000070180a147981 */ /* 0x000764000c1e1520 */
.L_x_75:
[----:B------:R-:W-:Y:S05]  /*86b0*/  BSYNC B0 ;  /* 0x0000000000007941 */ /* 0x000fea0003800000 */
.L_x_74:
[----:B------:R-:W2:Y:S01]  /*86c0*/  LDL.LU R216, [R1+0x70] ;  /* 0x0000700001d87983 */ /* 0x000ea20000300800 */
[----:B-----5:R-:W-:Y:S01]  /*86d0*/  HADD2.F32 R21, -RZ, R20.H0_H0 ;  /* 0x20000014ff157230 */ /* 0x020fe20000004100 */
[----:B------:R-:W-:Y:S01]  /*86e0*/  ISETP.GT.AND P2, PT, R3, 0x39, PT ;  /* 0x000000390300780c */ /* 0x000fe20003f44270 */
[----:B------:R-:W-:Y:S01]  /*86f0*/  BSSY B0, `(.L_x_76) ;  /* 0x000000b000007945 */ /* 0x000fe20003800000 */
[----:B------:R-:W-:Y:S02]  /*8700*/  LOP3.LUT R2, R2, 0xfffeffff, RZ, 0xc0, !PT ;  /* 0xfffeffff02027812 */ /* 0x000fe400078ec0ff */
[----:B------:R-:W-:Y:S01]  /*8710*/  FMUL R21, R21, UR8 ;  /* 0x0000000815157c20 */ /* 0x000fe20008400000 */
[----:B------:R-:W-:-:S08]  /*8720*/  PRMT R217, R20, 0x7610, R217 ;  /* 0x0000761014d97816 */ /* 0x000fd000000000d9 */
[----:B------:R-:W-:Y:S01]  /*8730*/  @P2 LOP3.LUT R2, R2, 0x10000, RZ, 0xfc, !PT ;  /* 0x0001000002022812 */ /* 0x000fe200078efcff */
[----:B--2---:R-:W-:-:S05]  /*8740*/  FFMA R21, R216, UR13, R21 ;  /* 0x0000000dd8157c23 */ /* 0x004fca0008000015 */
[----:B------:R-:W-:-:S05]  /*8750*/  F2FP.F16.F32.PACK_AB R21, RZ, R21 ;  /* 0x00000015ff15723e */ /* 0x000fca00000000ff */
[----:B------:R2:W-:Y:S01]  /*8760*/  @P0 STG.E.U16 desc[UR24][R4.64+0x70], R21 ;  /* 0x0000701504000986 */ /* 0x0005e2000c101518 */
[----:B------:R-:W-:-:S13]  /*8770*/  ISETP.GT.AND P0, PT, R0, RZ, P2 ;  /* 0x000000ff0000720c */ /* 0x000fda0001704270 */
[----:B--2---:R-:W-:Y:S05]  /*8780*/  @!P0 BRA `(.L_x_77) ;  /* 0x0000000000048947 */ /* 0x004fea0003800000 */
[----:B------:R2:W5:Y:S02]  /*8790*/  LDG.E.LTC128B.U16 R217, desc[UR24][R10.64+0x72] ;  /* 0x000072180ad97981 */ /* 0x000564000c1e1520 */
.L_x_77:
[----:B------:R-:W-:Y:S05]  /*87a0*/  BSYNC B0 ;  /* 0x0000000000007941 */ /* 0x000fea0003800000 */
.L_x_76:
        /* <DEDUP_REMOVED lines=10> */
.L_x_79:
[----:B------:R-:W-:Y:S05]  /*8850*/  BSYNC B0 ;  /* 0x0000000000007941 */ /* 0x000fea0003800000 */
.L_x_78:
[----:B------:R-:W2:Y:S01]  /*8860*/  LDL.LU R21, [R1+0x78] ;  /* 0x0000780001157983 */ /* 0x000ea20000300800 */
[----:B-----5:R-:W-:Y:S01]  /*8870*/  HADD2.F32 R20, -RZ, R217.H0_H0 ;  /* 0x200000d9ff147230 */ /* 0x020fe20000004100 */
[----:B------:R-:W-:Y:S01]  /*8880*/  USHF.L.U32 UR9, UR18, 0x8, URZ ;  /* 0x0000000812097899 */ /* 0x000fe2000800063f */
[----:B------:R-:W-:Y:S01]  /*8890*/  BSSY B0, `(.L_x_80) ;  /* 0x000000d000007945 */ /* 0x000fe20003800000 */
[----:B------:R-:W-:Y:S02]  /*88a0*/  USHF.L.U64.HI UR15, UR18, 0x8, UR19 ;  /* 0x00000008120f7899 */ /* 0x000fe40008010213 */
[----:B------:R-:W-:Y:S02]  /*88b0*/  FMUL R20, R20, UR8 ;  /* 0x0000000814147c20 */ /* 0x000fe40008400000 */
[----:B------:R-:W-:Y:S02]  /*88c0*/  IMAD.U32 R216, RZ, RZ, UR9 ;  /* 0x00000009ffd87e24 */ /* 0x000fe4000f8e00ff */
[----:B--2---:R-:W-:Y:S01]  /*88d0*/  FFMA R20, R21, UR13, R20 ;  /* 0x0000000d15147c23 */ /* 0x004fe20008000014 */
[----:B------:R-:W-:-:S04]  /*88e0*/  IMAD.U32 R21, RZ, RZ, UR15 ;  /* 0x0000000fff157e24 */ /* 0x000fc8000f8e00ff */
[----:B------:R-:W-:-:S05]  /*88f0*/  F2FP.F16.F32.PACK_AB R20, RZ, R20 ;  /* 0x00000014ff14723e */ /* 0x000fca00000000ff */
[----:B------:R2:W-:Y:S02]  /*8900*/  @P0 STG.E.U16 desc[UR24][R6.64+0x70], R20 ;  /* 0x0000701406000986 */ /* 0x0005e4000c101518 */
[----:B--2---:R-:W-:-:S04]  /*8910*/  IADD3 R20, P0, P1, R4, UR23, R216 ;  /* 0x0000001704147c10 */ /* 0x004fc8000f91e0d8 */
[----:B------:R-:W-:Y:S02]  /*8920*/  IADD3.X R21, R5, UR6, R21, P0, P1 ;  /* 0x0000000605157c10 */ /* 0x000fe400087e2415 */
[----:B------:R-:W-:-:S13]  /*8930*/  ISETP.GT.AND P0, PT, R0, 0x8, P2 ;  /* 0x000000080000780c */ /* 0x000fda0001704270 */
[----:B------:R-:W-:Y:S05]  /*8940*/  @!P0 BRA `(.L_x_81) ;  /* 0x0000000000048947 */ /* 0x000fea0003800000 */
[----:B------:R2:W5:Y:S02]  /*8950*/  LDG.E.LTC128B.U16 R217, desc[UR24][R8.64+0x72] ;  /* 0x0000721808d97981 */ /* 0x000564000c1e1520 */
.L_x_81:
[----:B------:R-:W-:Y:S05]  /*8960*/  BSYNC B0 ;  /* 0x0000000000007941 */ /* 0x000fea0003800000 */
.L_x_80:
        /* <DEDUP_REMOVED lines=13> */
.L_x_83:
[----:B------:R-:W-:Y:S05]  /*8a40*/  BSYNC B0 ;  /* 0x0000000000007941 */ /* 0x000fea0003800000 */
.L_x_82:
        /* <DEDUP_REMOVED lines=13> */
.L_x_85:
[----:B------:R-:W-:Y:S05]  /*8b20*/  BSYNC B0 ;  /* 0x0000000000007941 */ /* 0x000fea0003800000 */
.L_x_84:
        /* <DEDUP_REMOVED lines=10> */
.L_x_87:
[----:B------:R-:W-:Y:S05]  /*8bd0*/  BSYNC B0 ;  /* 0x0000000000007941 */ /* 0x000fea0003800000 */
.L_x_86:
        /* <DEDUP_REMOVED lines=10> */
.L_x_89:
[----:B------:R-:W-:Y:S05]  /*8c80*/  BSYNC B0 ;  /* 0x0000000000007941 */ /* 0x000fea0003800000 */
.L_x_88:
        /* <DEDUP_REMOVED lines=13> */
.L_x_91:
[----:B------:R-:W-:Y:S05]  /*8d60*/  BSYNC B0 ;  /* 0x0000000000007941 */ /* 0x000fea0003800000 */
.L_x_90:
        /* <DEDUP_REMOVED lines=13> */
.L_x_93:
[----:B------:R-:W-:Y:S05]  /*8e40*/  BSYNC B0 ;  /* 0x0000000000007941 */ /* 0x000fea0003800000 */
.L_x_92:
        /* <DEDUP_REMOVED lines=10> */
.L_x_95:
[----:B------:R-:W-:Y:S05]  /*8ef0*/  BSYNC B0 ;  /* 0x0000000000007941 */ /* 0x000fea0003800000 */
.L_x_94:
        /* <DEDUP_REMOVED lines=10> */
.L_x_97:
[----:B------:R-:W-:Y:S05]  /*8fa0*/  BSYNC B0 ;  /* 0x0000000000007941 */ /* 0x000fea0003800000 */
.L_x_96:
        /* <DEDUP_REMOVED lines=13> */
.L_x_99:
[----:B------:R-:W-:Y:S05]  /*9080*/  BSYNC B0 ;  /* 0x0000000000007941 */ /* 0x000fea0003800000 */
.L_x_98:
[----:B------:R-:W2:Y:S01]  /*9090*/  LDL.LU R218, [R1+0xa0] ;  /* 0x0000a00001da7983 */ /* 0x000ea20000300800 */
[----:B-----5:R-:W-:Y:S01]  /*90a0*/  HADD2.F32 R15, -RZ, R217.H0_H0 ;  /* 0x200000d9ff0f7230 */ /* 0x020fe20000004100 */
[----:B------:R-:W-:Y:S01]  /*90b0*/  ISETP.GT.AND P1, PT, R3, 0x51, PT ;  /* 0x000000510300780c */ /* 0x000fe20003f24270 */
[----:B------:R-:W-:Y:S01]  /*90c0*/  BSSY B0, `(.L_x_100) ;  /* 0x000002e000007945 */ /* 0x000fe20003800000 */
[----:B------:R-:W-:Y:S02]  /*90d0*/  LOP3.LUT R2, R2, 0xfffffbff, RZ, 0xc0, !PT ;  /* 0xfffffbff02027812 */ /* 0x000fe400078ec0ff */
[----:B------:R-:W-:-:S09]  /*90e0*/  FMUL R15, R15, UR8 ;  /* 0x000000080f0f7c20 */ /* 0x000fd20008400000 */
[----:B------:R-:W-:Y:S01]  /*90f0*/  @P1 LOP3.LUT R2, R2, 0x400, RZ, 0xfc, !PT ;  /* 0x0000040002021812 */ /* 0x000fe200078efcff */
[----:B--2---:R-:W-:Y:S01]  /*9100*/  FFMA R15, R218, UR13, R15 ;  /* 0x0000000dda0f7c23 */ /* 0x004fe2000800000f */
[----:B------:R-:W-:-:S04]  /*9110*/  IMAD.WIDE.U32 R218, R219, UR28, R16 ;  /* 0x0000001cdbda7c25 */ /* 0x000fc8000f8e0010 */
[----:B------:R-:W-:-:S05]  /*9120*/  F2FP.F16.F32.PACK_AB R15, RZ, R15 ;  /* 0x0000000fff0f723e */ /* 0x000fca00000000ff */
[----:B------:R2:W-:Y:S01]  /*9130*/  @P0 STG.E.U16 desc[UR24][R4.64+0xa0], R15 ;  /* 0x0000a00f04000986 */ /* 0x0005e2000c101518 */
[----:B------:R-:W-:Y:S01]  /*9140*/  LEA R232, P0, R218, UR30, 0x1 ;  /* 0x0000001edae87c11 */ /* 0x000fe2000f8008ff */
[----:B--2---:R-:W-:-:S05]  /*9150*/  IMAD.IADD R15, R219, 0x1, R227 ;  /* 0x00000001db0f7824 */ /* 0x004fca00078e02e3 */
[----:B------:R-:W-:Y:S01]  /*9160*/  LEA.HI.X R233, R218, UR31, R15, 0x1, P0 ;  /* 0x0000001fdae97c11 */ /* 0x000fe200080f0c0f */
[----:B------:R-:W-:-:S04]  /*9170*/  IMAD.WIDE.U32 R218, R221, UR28, R16 ;  /* 0x0000001cddda7c25 */ /* 0x000fc8000f8e0010 */
[----:B------:R-:W-:Y:S01]  /*9180*/  IMAD.IADD R223, R219, 0x1, R223 ;  /* 0x00000001dbdf7824 */ /* 0x000fe200078e02df */
[----:B------:R-:W-:-:S04]  /*9190*/  LEA R230, P0, R218, UR30, 0x1 ;  /* 0x0000001edae67c11 */ /* 0x000fc8000f8008ff */
[----:B------:R-:W-:Y:S01]  /*91a0*/  LEA.HI.X R231, R218, UR31, R223, 0x1, P0 ;  /* 0x0000001fdae77c11 */ /* 0x000fe200080f0cdf */
[----:B------:R-:W-:-:S04]  /*91b0*/  IMAD.WIDE.U32 R218, R220, UR28, R16 ;  /* 0x0000001cdcda7c25 */ /* 0x000fc8000f8e0010 */
[----:B------:R-:W-:Y:S01]  /*91c0*/  IMAD.IADD R222, R219, 0x1, R222 ;  /* 0x00000001dbde7824 */ /* 0x000fe200078e02de */
[----:B------:R-:W-:-:S04]  /*91d0*/  LEA R228, P0, R218, UR30, 0x1 ;  /* 0x0000001edae47c11 */ /* 0x000fc8000f8008ff */
[----:B------:R-:W-:Y:S02]  /*91e0*/  LEA.HI.X R229, R218, UR31, R222, 0x1, P0 ;  /* 0x0000001fdae57c11 */ /* 0x000fe400080f0cde */
[----:B------:R-:W-:-:S04]  /*91f0*/  LEA R218, P0, R241, UR30, 0x1 ;  /* 0x0000001ef1da7c11 */ /* 0x000fc8000f8008ff */
[----:B------:R-:W-:Y:S02]  /*9200*/  LEA.HI.X R219, R241, UR31, R247, 0x1, P0 ;  /* 0x0000001ff1db7c11 */ /* 0x000fe400080f0cf7 */
[----:B------:R-:W-:-:S04]  /*9210*/  LEA R220, P0, R240, UR30, 0x1 ;  /* 0x0000001ef0dc7c11 */ /* 0x000fc8000f8008ff */
[----:B------:R-:W-:Y:S02]  /*9220*/  LEA.HI.X R221, R240, UR31, R246, 0x1, P0 ;  /* 0x0000001ff0dd7c11 */ /* 0x000fe400080f0cf6 */
[----:B------:R-:W-:-:S04]  /*9230*/  LEA R222, P0, R239, UR30, 0x1 ;  /* 0x0000001eefde7c11 */ /* 0x000fc8000f8008ff */
[----:B------:R-:W-:Y:S02]  /*9240*/  LEA.HI.X R223, R239, UR31, R245, 0x1, P0 ;  /* 0x0000001fefdf7c11 */ /* 0x000fe400080f0cf5 */
[----:B------:R-:W-:-:S05]  /*9250*/  IADD3 R224, P0, R18, R224, RZ ;  /* 0x000000e012e07210 */ /* 0x000fca0007f1e0ff */
[----:B------:R-:W-:Y:S01]  /*9260*/  IMAD.X R19, R237, 0x1, R17, P0 ;  /* 0x00000001ed137824 */ /* 0x000fe200000e0611 */
[----:B------:R-:W-:-:S05]  /*9270*/  IADD3 R22, P0, R18, R22, RZ ;  /* 0x0000001612167210 */ /* 0x000fca0007f1e0ff */
[----:B------:R-:W-:Y:S01]  /*9280*/  IMAD.X R23, R235, 0x1, R17, P0 ;  /* 0x00000001eb177824 */ /* 0x000fe200000e0611 */
[----:B------:R-:W-:-:S05]  /*9290*/  IADD3 R15, P0, R18, R14, RZ ;  /* 0x0000000e120f7210 */ /* 0x000fca0007f1e0ff */
[----:B------:R-:W-:Y:S01]  /*92a0*/  IMAD.X R16, R226, 0x1, R17, P0 ;  /* 0x00000001e2107824 */ /* 0x000fe200000e0611 */
        /* <DEDUP_REMOVED lines=12> */
[----:B------:R-:W-:-:S13]  /*9370*/  ISETP.GT.AND P0, PT, R0, RZ, P1 ;  /* 0x000000ff0000720c */ /* 0x000fda0000f04270 */
[----:B------:R-:W-:Y:S05]  /*9380*/  @!P0 BRA `(.L_x_101) ;  /* 0x0000000000048947 */ /* 0x000fea0003800000 */
[----:B------:R2:W5:Y:S02]  /*9390*/  LDG.E.LTC128B.U16 R217, desc[UR24][R10.64+0xa2] ;  /* 0x0000a2180ad97981 */ /* 0x000564000c1e1520 */
.L_x_101:
[----:B------:R-:W-:Y:S05]  /*93a0*/  BSYNC B0 ;  /* 0x0000000000007941 */ /* 0x000fea0003800000 */
.L_x_100:
        /* <DEDUP_REMOVED lines=10> */
.L_x_103:
[----:B------:R-:W-:Y:S05]  /*9450*/  BSYNC B0 ;  /* 0x0000000000007941 */ /* 0x000fea0003800000 */
.L_x_102:
        /* <DEDUP_REMOVED lines=10> */
.L_x_105:
[----:B------:R-:W-:Y:S05]  /*9500*/  BSYNC B0 ;  /* 0x0000000000007941 */ /* 0x000fea0003800000 */
.L_x_104:
        /* <DEDUP_REMOVED lines=13> */
.L_x_107:
[----:B------:R-:W-:Y:S05]  /*95e0*/  BSYNC B0 ;  /* 0x0000000000007941 */ /* 0x000fea0003800000 */
.L_x_106:
        /* <DEDUP_REMOVED lines=13> */
.L_x_109:
[----:B------:R-:W-:Y:S05]  /*96c0*/  BSYNC B0 ;  /* 0x0000000000007941 */ /* 0x000fea0003800000 */
.L_x_108:
        /* <DEDUP_REMOVED lines=10> */
.L_x_111:
[----:B------:R-:W-:Y:S05]  /*9770*/  BSYNC B0 ;  /* 0x0000000000007941 */ /* 0x000fea0003800000 */
.L_x_110:
        /* <DEDUP_REMOVED lines=10> */
.L_x_113:
[----:B------:R-:W-:Y:S05]  /*9820*/  BSYNC B0 ;  /* 0x0000000000007941 */ /* 0x000fea0003800000 */
.L_x_112:
        /* <DEDUP_REMOVED lines=13> */
.L_x_115:
[----:B------:R-:W-:Y:S05]  /*9900*/  BSYNC B0 ;  /* 0x0000000000007941 */ /* 0x000fea0003800000 */
.L_x_114:
        /* <DEDUP_REMOVED lines=13> */
.L_x_117:
[----:B------:R-:W-:Y:S05]  /*99e0*/  BSYNC B0 ;  /* 0x0000000000007941 */ /* 0x000fea0003800000 */
.L_x_116:
        /* <DEDUP_REMOVED lines=10> */
.L_x_119:
[----:B------:R-:W-:Y:S05]  /*9a90*/  BSYNC B0 ;  /* 0x0000000000007941 */ /* 0x000fea0003800000 */
.L_x_118:
        /* <DEDUP_REMOVED lines=10> */
.L_x_121:
[----:B------:R-:W-:Y:S05]  /*9b40*/  BSYNC B0 ;  /* 0x0000000000007941 */ /* 0x000fea0003800000 */
.L_x_120:
        /* <DEDUP_REMOVED lines=13> */
.L_x_123:
[----:B------:R-:W-:Y:S05]  /*9c20*/  BSYNC B0 ;  /* 0x0000000000007941 */ /* 0x000fea0003800000 */
.L_x_122:
        /* <DEDUP_REMOVED lines=13> */
.L_x_125:
[----:B------:R-:W-:Y:S05]  /*9d00*/  BSYNC B0 ;  /* 0x0000000000007941 */ /* 0x000fea0003800000 */
.L_x_124:
        /* <DEDUP_REMOVED lines=10> */
.L_x_127:
[----:B------:R-:W-:Y:S05]  /*9db0*/  BSYNC B0 ;  /* 0x0000000000007941 */ /* 0x000fea0003800000 */
.L_x_126:
        /* <DEDUP_REMOVED lines=10> */
.L_x_129:
[----:B------:R-:W-:Y:S05]  /*9e60*/  BSYNC B0 ;  /* 0x0000000000007941 */ /* 0x000fea0003800000 */
.L_x_128:
[----:B------:R-:W3:Y:S01]  /*9e70*/  LDL.LU R235, [R1+0xdc] ;  /* 0x0000dc0001eb7983 */ /* 0x000ee20000300800 */
[----:B-----5:R-:W-:Y:S01]  /*9e80*/  HADD2.F32 R234, -RZ, R217.H0_H0 ;  /* 0x200000d9ffea7230 */ /* 0x020fe20000004100 */
[----:B------:R-:W-:Y:S01]  /*9e90*/  ISETP.GT.AND P3, PT, R3, 0x70, PT ;  /* 0x000000700300780c */ /* 0x000fe20003f64270 */
[----:B------:R-:W-:Y:S03]  /*9ea0*/  BSSY B0, `(.L_x_130) ;  /* 0x0000008000007945 */ /* 0x000fe60003800000 */
[----:B------:R-:W-:-:S04]  /*9eb0*/  FMUL R234, R234, UR8 ;  /* 0x00000008eaea7c20 */ /* 0x000fc80008400000 */
[----:B---3--:R-:W-:-:S05]  /*9ec0*/  FFMA R234, R235, UR13, R234 ;  /* 0x0000000debea7c23 */ /* 0x008fca00080000ea */
[----:B------:R-:W-:-:S05]  /*9ed0*/  F2FP.F16.F32.PACK_AB R234, RZ, R234 ;  /* 0x000000eaffea723e */ /* 0x000fca00000000ff */
[----:B------:R3:W-:Y:S01]  /*9ee0*/  @P0 STG.E.U16 desc[UR24][R6.64+0xd2], R234 ;  /* 0x0000d2ea06000986 */ /* 0x0007e2000c101518 */
[----:B------:R-:W-:-:S13]  /*9ef0*/  ISETP.GT.AND P0, PT, R0, RZ, P3 ;  /* 0x000000ff0000720c */ /* 0x000fda0001f04270 */
[----:B---3--:R-:W-:Y:S05]  /*9f00*/  @!P0 BRA `(.L_x_131) ;  /* 0x0000000000048947 */ /* 0x008fea0003800000 */
[----:B------:R3:W5:Y:S02]  /*9f10*/  LDG.E.LTC128B.U16 R217, desc[UR24][R10.64+0xe0] ;  /* 0x0000e0180ad97981 */ /* 0x000764000c1e1520 */
.L_x_131:
[----:B------:R-:W-:Y:S05]  /*9f20*/  BSYNC B0 ;  /* 0x0000000000007941 */ /* 0x000fea0003800000 */
.L_x_130:
[----:B------:R-:W2:Y:S01]  /*9f30*/  LDL.LU R235, [R1+0xe0] ;  /* 0x0000e00001eb7983 */ /* 0x000ea20000300800 */
[----:B-----5:R-:W-:Y:S01]  /*9f40*/  HADD2.F32 R234, -RZ, R217.H0_H0 ;  /* 0x200000d9ffea7230 */ /* 0x020fe20000004100 */
[----:B------:R-:W-:Y:S01]  /*9f50*/  ISETP.GT.AND P2, PT, R3, 0x71, PT ;  /* 0x000000710300780c */ /* 0x000fe20003f44270 */
[----:B------:R-:W-:Y:S03]  /*9f60*/  BSSY B0, `(.L_x_132) ;  /* 0x0000008000007945 */ /* 0x000fe60003800000 */
[----:B------:R-:W-:-:S04]  /*9f70*/  FMUL R234, R234, UR8 ;  /* 0x00000008eaea7c20 */ /* 0x000fc80008400000 */
[----:B--2---:R-:W-:-:S05]  /*9f80*/  FFMA R234, R235, UR13, R234 ;  /* 0x0000000debea7c23 */ /* 0x004fca00080000ea */
[----:B------:R-:W-:-:S05]  /*9f90*/  F2FP.F16.F32.PACK_AB R234, RZ, R234 ;  /* 0x000000eaffea723e */ /* 0x000fca00000000ff */
[----:B------:R2:W-:Y:S01]  /*9fa0*/  @P0 STG.E.U16 desc[UR24][R4.64+0xe0], R234 ;  /* 0x0000e0ea04000986 */ /* 0x0005e2000c101518 */
[----:B------:R-:W-:-:S13]  /*9fb0*/  ISETP.GT.AND P0, PT, R0, RZ, P2 ;  /* 0x000000ff0000720c */ /* 0x000fda0001704270 */
[----:B--2---:R-:W-:Y:S05]  /*9fc0*/  @!P0 BRA `(.L_x_133) ;  /* 0x0000000000048947 */ /* 0x004fea0003800000 */
[----:B------:R2:W5:Y:S02]  /*9fd0*/  LDG.E.LTC128B.U16 R217, desc[UR24][R10.64+0xe2] ;  /* 0x0000e2180ad97981 */ /* 0x000564000c1e1520 */
.L_x_133:
[----:B------:R-:W-:Y:S05]  /*9fe0*/  BSYNC B0 ;  /* 0x0000000000007941 */ /* 0x000fea0003800000 */
.L_x_132:
        /* <DEDUP_REMOVED lines=10> */
.L_x_135:
[----:B------:R-:W-:Y:S05]  /*a090*/  BSYNC B0 ;  /* 0x0000000000007941 */ /* 0x000fea0003800000 */
.L_x_134:
        /* <DEDUP_REMOVED lines=10> */
.L_x_137:
[----:B------:R-:W-:Y:S05]  /*a140*/  BSYNC B0 ;  /* 0x0000000000007941 */ /* 0x000fea0003800000 */
.L_x_136:
        /* <DEDUP_REMOVED lines=11> */
.L_x_139:
[----:B------:R-:W-:Y:S05]  /*a200*/  BSYNC B0 ;  /* 0x0000000000007941 */ /* 0x000fea0003800000 */
.L_x_138:
[----:B------:R-:W2:Y:S01]  /*a210*/  LDL.LU R235, [R1+0xf0] ;  /* 0x0000f00001eb7983 */ /* 0x000ea20000300800 */
[----:B-----5:R-:W-:Y:S01]  /*a220*/  HADD2.F32 R234, -RZ, R217.H0_H0 ;  /* 0x200000d9ffea7230 */ /* 0x020fe20000004100 */
[----:B------:R-:W-:Y:S04]  /*a230*/  BSSY B0, `(.L_x_140) ;  /* 0x0000009000007945 */ /* 0x000fe80003800000 */
[----:B------:R-:W-:-:S04]  /*a240*/  FMUL R234, R234, UR8 ;  /* 0x00000008eaea7c20 */ /* 0x000fc80008400000 */
[----:B--2---:R-:W-:-:S05]  /*a250*/  FFMA R234, R235, UR13, R234 ;  /* 0x0000000debea7c23 */ /* 0x004fca00080000ea */
[----:B------:R-:W-:-:S05]  /*a260*/  F2FP.F16.F32.PACK_AB R234, RZ, R234 ;  /* 0x000000eaffea723e */ /* 0x000fca00000000ff */
[----:B------:R2:W-:Y:S01]  /*a270*/  @P0 STG.E.U16 desc[UR24][R4.64+0xf0], R234 ;  /* 0x0000f0ea04000986 */ /* 0x0005e2000c101518 */
[----:B------:R-:W-:-:S04]  /*a280*/  ISETP.GT.AND P0, PT, R3, 0x79, PT ;  /* 0x000000790300780c */ /* 0x000fc80003f04270 */
[----:B------:R-:W-:-:S13]  /*a290*/  ISETP.GT.AND P4, PT, R0, RZ, P0 ;  /* 0x000000ff0000720c */ /* 0x000fda0000784270 */
[----:B--2---:R-:W-:Y:S05]  /*a2a0*/  @!P4 BRA `(.L_x_141) ;  /* 0x000000000004c947 */ /* 0x004fea0003800000 */
[----:B------:R2:W5:Y:S02]  /*a2b0*/  LDG.E.LTC128B.U16 R217, desc[UR24][R10.64+0xf2] ;  /* 0x0000f2180ad97981 */ /* 0x000564000c1e1520 */
.L_x_141:
[----:B------:R-:W-:Y:S05]  /*a2c0*/  BSYNC B0 ;  /* 0x0000000000007941 */ /* 0x000fea0003800000 */
.L_x_140:
[----:B-1234-:R-:W2:Y:S01]  /*a2d0*/  LDL.LU R10, [R1+0xf4] ;  /* 0x0000f400010a7983 */ /* 0x01eea20000300800 */
[----:B-----5:R-:W-:Y:S01]  /*a2e0*/  HADD2.F32 R3, -RZ, R217.H0_H0 ;  /* 0x200000d9ff037230 */ /* 0x020fe20000004100 */
[----:B------:R-:W-:Y:S04]  /*a2f0*/  BSSY B0, `(.L_x_142) ;  /* 0x0000008000007945 */ /* 0x000fe80003800000 */
[----:B------:R-:W-:-:S04]  /*a300*/  FMUL R3, R3, UR8 ;  /* 0x0000000803037c20 */ /* 0x000fc80008400000 */
[----:B--2---:R-:W-:-:S05]  /*a310*/  FFMA R3, R10, UR13, R3 ;  /* 0x0000000d0a037c23 */ /* 0x004fca0008000003 */
[----:B------:R-:W-:-:S05]  /*a320*/  F2FP.F16.F32.PACK_AB R3, RZ, R3 ;  /* 0x00000003ff03723e */ /* 0x000fca00000000ff */
[----:B------:R1:W-:Y:S01]  /*a330*/  @P4 STG.E.U16 desc[UR24][R4.64+0xf2], R3 ;  /* 0x0000f20304004986 */ /* 0x0003e2000c101518 */
[----:B------:R-:W-:-:S13]  /*a340*/  ISETP.GT.AND P4, PT, R0, 0x8, P1 ;  /* 0x000000080000780c */ /* 0x000fda0000f84270 */
[----:B-1----:R-:W-:Y:S05]  /*a350*/  @!P4 BRA `(.L_x_143) ;  /* 0x000000000004c947 */ /* 0x002fea0003800000 */
[----:B------:R1:W5:Y:S02]  /*a360*/  LDG.E.LTC128B.U16 R217, desc[UR24][R8.64+0xf0] ;  /* 0x0000f01808d97981 */ /* 0x000364000c1e1520 */
.L_x_143:
[----:B------:R-:W-:Y:S05]  /*a370*/  BSYNC B0 ;  /* 0x0000000000007941 */ /* 0x000fea0003800000 */
.L_x_142:
        /* <DEDUP_REMOVED lines=10> */
.L_x_145:
[----:B------:R-:W-:Y:S05]  /*a420*/  BSYNC B0 ;  /* 0x0000000000007941 */ /* 0x000fea0003800000 */
.L_x_144:
[----:B012---:R-:W2:Y:S01]  /*a430*/  LDL.LU R8, [R1+0xfc] ;  /* 0x0000fc0001087983 */ /* 0x007ea20000300800 */
[----:B-----5:R-:W-:Y:S02]  /*a440*/  HADD2.F32 R3, -RZ, R217.H0_H0 ;  /* 0x200000d9ff037230 */ /* 0x020fe40000004100 */
[----:B------:R-:W-:-:S03]  /*a450*/  @P4 IMAD.MOV.U32 R9, RZ, RZ, R7 ;  /* 0x000000ffff094224 */ /* 0x000fc600078e0007 */
[----:B------:R-:W-:-:S04]  /*a460*/  FMUL R3, R3, UR8 ;  /* 0x0000000803037c20 */ /* 0x000fc80008400000 */
[----:B--2---:R-:W-:Y:S01]  /*a470*/  FFMA R3, R8, UR13, R3 ;  /* 0x0000000d08037c23 */ /* 0x004fe20008000003 */
[----:B------:R-:W-:-:S04]  /*a480*/  @P4 IMAD.MOV.U32 R8, RZ, RZ, R6 ;  /* 0x000000ffff084224 */ /* 0x000fc800078e0006 */
[----:B------:R-:W-:-:S04]  /*a490*/  F2FP.F16.F32.PACK_AB R3, RZ, R3 ;  /* 0x00000003ff03723e */ /* 0x000fc800000000ff */
[----:B------:R-:W-:-:S05]  /*a4a0*/  PRMT R10, R3, 0x7610, R10 ;  /* 0x00007610030a7816 */ /* 0x000fca000000000a */
[----:B------:R0:W-:Y:S01]  /*a4b0*/  @P4 STG.E.U16 desc[UR24][R8.64+0xf2], R10 ;  /* 0x0000f20a08004986 */ /* 0x0001e2000c101518 */
[----:B------:R-:W-:-:S04]  /*a4c0*/  IADD3 R6, P4, R4, UR16, RZ ;  /* 0x0000001004067c10 */ /* 0x000fc8000ff9e0ff */
[----:B------:R-:W-:Y:S02]  /*a4d0*/  IADD3.X R7, R5, UR22, RZ, P4, !PT ;  /* 0x0000001605077c10 */ /* 0x000fe4000a7fe4ff */
[----:B------:R-:W-:-:S13]  /*a4e0*/  ISETP.GT.AND P4, PT, R0, 0x40, P5 ;  /* 0x000000400000780c */ /* 0x000fda0002f84270 */
[----:B------:R-:W2:Y:S01]  /*a4f0*/  @P4 LDG.E.LTC128B.U16 R217, desc[UR24][R232.64] ;  /* 0x00000018e8d94981 */ /* 0x000ea2000c1e1520 */
[----:B------:R-:W-:Y:S01]  /*a500*/  BSSY B0, `(.L_x_146) ;  /* 0x000000a000007945 */ /* 0x000fe20003800000 */
[----:B--2---:R-:W-:-:S05]  /*a510*/  HADD2.F32 R3, -RZ, R217.H0_H0 ;  /* 0x200000d9ff037230 */ /* 0x004fca0000004100 */
[----:B------:R-:W-:-:S04]  /*a520*/  FMUL R3, R3, UR8 ;  /* 0x0000000803037c20 */ /* 0x000fc80008400000 */
[----:B------:R-:W-:-:S05]  /*a530*/  FFMA R3, R152, UR13, R3 ;  /* 0x0000000d98037c23 */ /* 0x000fca0008000003 */
[----:B------:R-:W-:-:S05]  /*a540*/  F2FP.F16.F32.PACK_AB R3, RZ, R3 ;  /* 0x00000003ff03723e */ /* 0x000fca00000000ff */
[----:B------:R0:W-:Y:S01]  /*a550*/  @P4 STG.E.U16 desc[UR24][R6.64], R3 ;  /* 0x0000000306004986 */ /* 0x0001e2000c101518 */
[----:B------:R-:W-:-:S04]  /*a560*/  LOP3.LUT P4, RZ, R2, 0x2, RZ, 0xc0, !PT ;  /* 0x0000000202ff7812 */ /* 0x000fc8000788c0ff */
[----:B------:R-:W-:-:S13]  /*a570*/  ISETP.GT.AND P4, PT, R0, 0x40, P4 ;  /* 0x000000400000780c */ /* 0x000fda0002784270 */
[----:B0-----:R-:W-:Y:S05]  /*a580*/  @!P4 BRA `(.L_x_147) ;  /* 0x000000000004c947 */ /* 0x001fea0003800000 */
[----:B------:R0:W5:Y:S02]  /*a590*/  LDG.E.LTC128B.U16 R217, desc[UR24][R218.64+0x2] ;  /* 0x00000218dad97981 */ /* 0x000164000c1e1520 */
.L_x_147:
[----:B------:R-:W-:Y:S05]  /*a5a0*/  BSYNC B0 ;  /* 0x0000000000007941 */ /* 0x000fea0003800000 */
.L_x_146:
[----:B-----5:R-:W-:Y:S01]  /*a5b0*/  HADD2.F32 R3, -RZ, R217.H0_H0 ;  /* 0x200000d9ff037230 */ /* 0x020fe20000004100 */
[----:B------:R-:W-:Y:S04]  /*a5c0*/  BSSY B0, `(.L_x_148) ;  /* 0x000000b000007945 */ /* 0x000fe80003800000 */
[----:B------:R-:W-:-:S04]  /*a5d0*/  FMUL R8, R3, UR8 ;  /* 0x0000000803087c20 */ /* 0x000fc80008400000 */
[----:B------:R-:W-:-:S05]  /*a5e0*/  FFMA R8, R153, UR13, R8 ;  /* 0x0000000d99087c23 */ /* 0x000fca0008000008 */
[----:B------:R-:W-:-:S04]  /*a5f0*/  F2FP.F16.F32.PACK_AB R8, RZ, R8 ;  /* 0x00000008ff08723e */ /* 0x000fc800000000ff */
[----:B------:R-:W-:-:S05]  /*a600*/  PRMT R3, R8, 0x7610, R3 ;  /* 0x0000761008037816 */ /* 0x000fca0000000003 */
[----:B------:R1:W-:Y:S01]  /*a610*/  @P4 STG.E.U16 desc[UR24][R6.64+0x2], R3 ;  /* 0x0000020306004986 */ /* 0x0003e2000c101518 */
[----:B------:R-:W-:-:S04]  /*a620*/  IADD3 R8, P4, R6, UR23, RZ ;  /* 0x0000001706087c10 */ /* 0x000fc8000ff9e0ff */
[----:B------:R-:W-:Y:S02]  /*a630*/  IADD3.X R9, R7, UR6, RZ, P4, !PT ;  /* 0x0000000607097c10 */ /* 0x000fe4000a7fe4ff */
[----:B------:R-:W-:-:S13]  /*a640*/  ISETP.GT.AND P4, PT, R0, 0x48, P5 ;  /* 0x000000480000780c */ /* 0x000fda0002f84270 */
[----:B-1----:R-:W-:Y:S05]  /*a650*/  @!P4 BRA `(.L_x_149) ;  /* 0x000000000004c947 */ /* 0x002fea0003800000 */
[----:B------:R1:W5:Y:S02]  /*a660*/  LDG.E.LTC128B.U16 R217, desc[UR24][R226.64] ;  /* 0x00000018e2d97981 */ /* 0x000364000c1e1520 */
.L_x_149:
[----:B------:R-:W-:Y:S05]  /*a670*/  BSYNC B0 ;  /* 0x0000000000007941 */ /* 0x000fea0003800000 */
.L_x_148:
[----:B-----5:R-:W-:Y:S01]  /*a680*/  HADD2.F32 R3, -RZ, R217.H0_H0 ;  /* 0x200000d9ff037230 */ /* 0x020fe20000004100 */
[----:B------:R-:W-:Y:S04]  /*a690*/  BSSY B0, `(.L_x_150) ;  /* 0x000000b000007945 */ /* 0x000fe80003800000 */
[----:B------:R-:W-:-:S04]  /*a6a0*/  FMUL R3, R3, UR8 ;  /* 0x0000000803037c20 */ /* 0x000fc80008400000 */
[----:B------:R-:W-:-:S05]  /*a6b0*/  FFMA R3, R154, UR13, R3 ;  /* 0x0000000d9a037c23 */ /* 0x000fca0008000003 */
[----:B------:R-:W-:-:S05]  /*a6c0*/  F2FP.F16.F32.PACK_AB R3, RZ, R3 ;  /* 0x00000003ff03723e */ /* 0x000fca00000000ff */
[----:B------:R2:W-:Y:S01]  /*a6d0*/  @P4 STG.E.U16 desc[UR24][R8.64], R3 ;  /* 0x0000000308004986 */ /* 0x0005e2000c101518 */
[----:B------:R-:W-:-:S04]  /*a6e0*/  IADD3 R10, P4, R6, UR23, RZ ;  /* 0x00000017060a7c10 */ /* 0x000fc8000ff9e0ff */
[----:B------:R-:W-:Y:S02]  /*a6f0*/  IADD3.X R11, R7, UR6, RZ, P4, !PT ;  /* 0x00000006070b7c10 */ /* 0x000fe4000a7fe4ff */
[----:B------:R-:W-:-:S04]  /*a700*/  LOP3.LUT P4, RZ, R2, 0x2, RZ, 0xc0, !PT ;  /* 0x0000000202ff7812 */ /* 0x000fc8000788c0ff */
[----:B------:R-:W-:-:S13]  /*a710*/  ISETP.GT.AND P4, PT, R0, 0x48, P4 ;  /* 0x000000480000780c */ /* 0x000fda0002784270 */
[----:B--2---:R-:W-:Y:S05]  /*a720*/  @!P4 BRA `(.L_x_151) ;  /* 0x000000000004c947 */ /* 0x004fea0003800000 */
[----:B------:R2:W5:Y:S02]  /*a730*/  LDG.E.LTC128B.U16 R217, desc[UR24][R16.64+0x2] ;  /* 0x0000021810d97981 */ /* 0x000564000c1e1520 */
.L_x_151:
[----:B------:R-:W-:Y:S05]  /*a740*/  BSYNC B0 ;  /* 0x0000000000007941 */ /* 0x000fea0003800000 */
.L_x_150:
[----:B-----5:R-:W-:Y:S01]  /*a750*/  HADD2.F32 R3, -RZ, R217.H0_H0 ;  /* 0x200000d9ff037230 */ /* 0x020fe20000004100 */
[----:B------:R-:W-:Y:S04]  /*a760*/  BSSY B0, `(.L_x_152) ;  /* 0x0000009000007945 */ /* 0x000fe80003800000 */
[----:B------:R-:W-:-:S04]  /*a770*/  FMUL R8, R3, UR8 ;  /* 0x0000000803087c20 */ /* 0x000fc80008400000 */
[----:B------:R-:W-:-:S05]  /*a780*/  FFMA R8, R155, UR13, R8 ;  /* 0x0000000d9b087c23 */ /* 0x000fca0008000008 */
[----:B------:R-:W-:-:S05]  /*a790*/  F2FP.F16.F32.PACK_AB R8, RZ, R8 ;  /* 0x00000008ff08723e */ /* 0x000fca00000000ff */
[----:B------:R3:W-:Y:S01]  /*a7a0*/  @P4 STG.E.U16 desc[UR24][R10.64+0x2], R8 ;  /* 0x000002080a004986 */ /* 0x0007e2000c101518 */
[----:B------:R-:W-:-:S04]  /*a7b0*/  LOP3.LUT P4, RZ, R2, 0x4, RZ, 0xc0, !PT ;  /* 0x0000000402ff7812 */ /* 0x000fc8000788c0ff */
[----:B------:R-:W-:-:S13]  /*a7c0*/  ISETP.GT.AND P4, PT, R0, 0x40, P4 ;  /* 0x000000400000780c */ /* 0x000fda0002784270 */
[----:B---3--:R-:W-:Y:S05]  /*a7d0*/  @!P4 BRA `(.L_x_153) ;  /* 0x000000000004c947 */ /* 0x008fea0003800000 */
[----:B------:R3:W5:Y:S02]  /*a7e0*/  LDG.E.LTC128B.U16 R217, desc[UR24][R218.64+0x10] ;  /* 0x00001018dad97981 */ /* 0x000764000c1e1520 */
.L_x_153:
[----:B------:R-:W-:Y:S05]  /*a7f0*/  BSYNC B0 ;  /* 0x0000000000007941 */ /* 0x000fea0003800000 */
.L_x_152:
        /* <DEDUP_REMOVED lines=8> */
[----:B----4-:R-:W-:Y:S05]  /*a880*/  @!P4 BRA `(.L_x_155) ;  /* 0x000000000004c947 */ /* 0x010fea0003800000 */
[----:B------:R4:W5:Y:S02]  /*a890*/  LDG.E.LTC128B.U16 R217, desc[UR24][R218.64+0x12] ;  /* 0x00001218dad97981 */ /* 0x000964000c1e1520 */
.L_x_155:
[----:B------:R-:W-:Y:S05]  /*a8a0*/  BSYNC B0 ;  /* 0x0000000000007941 */ /* 0x000fea0003800000 */
.L_x_154:
        /* <DEDUP_REMOVED lines=10> */
.L_x_157:
[----:B------:R-:W-:Y:S05]  /*a950*/  BSYNC B0 ;  /* 0x0000000000007941 */ /* 0x000fea0003800000 */
.L_x_156:
        /* <DEDUP_REMOVED lines=10> */
.L_x_159:
[----:B------:R-:W-:Y:S05]  /*aa00*/  BSYNC B0 ;  /* 0x0000000000007941 */ /* 0x000fea0003800000 */
.L_x_158:
[----:B-----5:R-:W-:Y:S01]  /*aa10*/  HADD2.F32 R3, -RZ, R217.H0_H0 ;  /* 0x200000d9ff037230 */ /* 0x020fe20000004100 */
[----:B------:R-:W-:Y:S01]  /*aa20*/  BSSY B0, `(.L_x_160) ;  /* 0x000000c000007945 */ /* 0x000fe20003800000 */
[----:B------:R-:W-:-:S03]  /*aa30*/  @P4 IMAD.MOV.U32 R9, RZ, RZ, R13 ;  /* 0x000000ffff094224 */ /* 0x000fc600078e000d */
[----:B------:R-:W-:-:S04]  /*aa40*/  FMUL R8, R3, UR8 ;  /* 0x0000000803087c20 */ /* 0x000fc80008400000 */
[----:B------:R-:W-:-:S05]  /*aa50*/  FFMA R8, R159, UR13, R8 ;  /* 0x0000000d9f087c23 */ /* 0x000fca0008000008 */
[----:B------:R-:W-:-:S04]  /*aa60*/  F2FP.F16.F32.PACK_AB R8, RZ, R8 ;  /* 0x00000008ff08723e */ /* 0x000fc800000000ff */
[----:B------:R-:W-:Y:S01]  /*aa70*/  PRMT R3, R8, 0x7610, R3 ;  /* 0x0000761008037816 */ /* 0x000fe20000000003 */
[----:B------:R-:W-:-:S05]  /*aa80*/  @P4 IMAD.MOV.U32 R8, RZ, RZ, R12 ;  /* 0x000000ffff084224 */ /* 0x000fca00078e000c */
[----:B------:R0:W-:Y:S01]  /*aa90*/  @P4 STG.E.U16 desc[UR24][R8.64+0x12], R3 ;  /* 0x0000120308004986 */ /* 0x0001e2000c101518 */
[----:B------:R-:W-:-:S04]  /*aaa0*/  LOP3.LUT P4, RZ, R2, 0x10, RZ, 0xc0, !PT ;  /* 0x0000001002ff7812 */ /* 0x000fc8000788c0ff */
[----:B------:R-:W-:-:S13]  /*aab0*/  ISETP.GT.AND P4, PT, R0, 0x40, P4 ;  /* 0x000000400000780c */ /* 0x000fda0002784270 */
[----:B0-----:R-:W-:Y:S05]  /*aac0*/  @!P4 BRA `(.L_x_161) ;  /* 0x000000000004c947 */ /* 0x001fea0003800000 */
[----:B------:R0:W5:Y:S02]  /*aad0*/  LDG.E.LTC128B.U16 R217, desc[UR24][R218.64+0x20] ;  /* 0x00002018dad97981 */ /* 0x000164000c1e1520 */
.L_x_161:
[----:B------:R-:W-:Y:S05]  /*aae0*/  BSYNC B0 ;  /* 0x0000000000007941 */ /* 0x000fea0003800000 */
.L_x_160:
        /* <DEDUP_REMOVED lines=10> */
.L_x_163:
[----:B------:R-:W-:Y:S05]  /*ab90*/  BSYNC B0 ;  /* 0x0000000000007941 */ /* 0x000fea0003800000 */
.L_x_162:
        /* <DEDUP_REMOVED lines=10> */
.L_x_165:
[----:B------:R-:W-:Y:S05]  /*ac40*/  BSYNC B0 ;  /* 0x0000000000007941 */ /* 0x000fea0003800000 */
.L_x_164:
[----:B-----5:R-:W-:Y:S01]  /*ac50*/  HADD2.F32 R3, -RZ, R217.H0_H0 ;  /* 0x200000d9ff037230 */ /* 0x020fe20000004100 */
[----:B------:R-:W-:Y:S01]  /*ac60*/  BSSY B0, `(.L_x_166) ;  /* 0x000000b000007945 */ /* 0x000fe20003800000 */
[----:B------:R-:W-:Y:S02]  /*ac70*/  @P4 IMAD.MOV.U32 R8, RZ, RZ, R12 ;  /* 0x000000ffff084224 */ /* 0x000fe400078e000c */
[----:B------:R-:W-:Y:S02]  /*ac80*/  @P4 IMAD.MOV.U32 R9, RZ, RZ, R13 ;  /* 0x000000ffff094224 */ /* 0x000fe400078e000d */
        /* <DEDUP_REMOVED lines=8> */
.L_x_167:
[----:B------:R-:W-:Y:S05]  /*ad10*/  BSYNC B0 ;  /* 0x0000000000007941 */ /* 0x000fea0003800000 */
.L_x_166:
        /* <DEDUP_REMOVED lines=13> */
.L_x_169:
[----:B------:R-:W-:Y:S05]  /*adf0*/  BSYNC B0 ;  /* 0x0000000000007941 */ /* 0x000fea0003800000 */
.L_x_168:
        /* <DEDUP_REMOVED lines=10> */
.L_x_171:
[----:B------:R-:W-:Y:S05]  /*aea0*/  BSYNC B0 ;  /* 0x0000000000007941 */ /* 0x000fea0003800000 */
.L_x_170:
        /* <DEDUP_REMOVED lines=10> */
.L_x_173:
[----:B------:R-:W-:Y:S05]  /*af50*/  BSYNC B0 ;  /* 0x0000000000007941 */ /* 0x000fea0003800000 */
.L_x_172:
        /* <DEDUP_REMOVED lines=12> */
.L_x_175:
[----:B------:R-:W-:Y:S05]  /*b020*/  BSYNC B0 ;  /* 0x0000000000007941 */ /* 0x000fea0003800000 */
.L_x_174:
        /* <DEDUP_REMOVED lines=13> */
.L_x_177:
[----:B------:R-:W-:Y:S05]  /*b100*/  BSYNC B0 ;  /* 0x0000000000007941 */ /* 0x000fea0003800000 */
.L_x_176:
        /* <DEDUP_REMOVED lines=10> */
.L_x_179:
[----:B------:R-:W-:Y:S05]  /*b1b0*/  BSYNC B0 ;  /* 0x0000000000007941 */ /* 0x000fea0003800000 */
.L_x_178:
        /* <DEDUP_REMOVED lines=10> */
.L_x_181:
[----:B------:R-:W-:Y:S05]  /*b260*/  BSYNC B0 ;  /* 0x0000000000007941 */ /* 0x000fea0003800000 */
.L_x_180:
        /* <DEDUP_REMOVED lines=12> */
.L_x_183:
[----:B------:R-:W-:Y:S05]  /*b330*/  BSYNC B0 ;  /* 0x0000000000007941 */ /* 0x000fea0003800000 */
.L_x_182:
[----:B-----5:R-:W-:Y:S01]  /*b340*/  HADD2.F32 R3, -RZ, R217.H0_H0 ;  /* 0x200000d9ff037230 */ /* 0x020fe20000004100 */
[----:B------:R-:W-:Y:S01]  /*b350*/  BSSY B0, `(.L_x_184) ;  /* 0x000000c000007945 */ /* 0x000fe20003800000 */
[----:B------:R-:W-:-:S03]  /*b360*/  @P4 IMAD.MOV.U32 R9, RZ, RZ, R13 ;  /* 0x000000ffff094224 */ /* 0x000fc600078e000d */
[----:B------:R-:W-:-:S04]  /*b370*/  FMUL R8, R3, UR8 ;  /* 0x0000000803087c20 */ /* 0x000fc80008400000 */
[----:B------:R-:W-:-:S05]  /*b380*/  FFMA R8, R171, UR13, R8 ;  /* 0x0000000dab087c23 */ /* 0x000fca0008000008 */
[----:B------:R-:W-:-:S04]  /*b390*/  F2FP.F16.F32.PACK_AB R8, RZ, R8 ;  /* 0x00000008ff08723e */ /* 0x000fc800000000ff */
[----:B------:R-:W-:Y:S02]  /*b3a0*/  PRMT R3, R8, 0x7610, R3 ;  /* 0x0000761008037816 */ /* 0x000fe40000000003 */
[----:B------:R-:W-:-:S05]  /*b3b0*/  @P4 MOV R8, R12 ;  /* 0x0000000c00084202 */ /* 0x000fca0000000f00 */
[----:B------:R0:W-:Y:S01]  /*b3c0*/  @P4 STG.E.U16 desc[UR24][R8.64+0x42], R3 ;  /* 0x0000420308004986 */ /* 0x0001e2000c101518 */
[----:B------:R-:W-:-:S04]  /*b3d0*/  LOP3.LUT P4, RZ, R2, 0x200000, RZ, 0xc0, !PT ;  /* 0x0020000002ff7812 */ /* 0x000fc8000788c0ff */
[----:B------:R-:W-:-:S13]  /*b3e0*/  ISETP.GT.AND P4, PT, R0, 0x40, P4 ;  /* 0x000000400000780c */ /* 0x000fda0002784270 */
[----:B0-----:R-:W-:Y:S05]  /*b3f0*/  @!P4 BRA `(.L_x_185) ;  /* 0x000000000004c947 */ /* 0x001fea0003800000 */
[----:B------:R0:W5:Y:S02]  /*b400*/  LDG.E.LTC128B.U16 R217, desc[UR24][R218.64+0x50] ;  /* 0x00005018dad97981 */ /* 0x000164000c1e1520 */
.L_x_185:
[----:B------:R-:W-:Y:S05]  /*b410*/  BSYNC B0 ;  /* 0x0000000000007941 */ /* 0x000fea0003800000 */
.L_x_184:
        /* <DEDUP_REMOVED lines=10> */
.L_x_187:
[----:B------:R-:W-:Y:S05]  /*b4c0*/  BSYNC B0 ;  /* 0x0000000000007941 */ /* 0x000fea0003800000 */
.L_x_186:
        /* <DEDUP_REMOVED lines=10> */
.L_x_189:
[----:B------:R-:W-:Y:S05]  /*b570*/  BSYNC B0 ;  /* 0x0000000000007941 */ /* 0x000fea0003800000 */
.L_x_188:
        /* <DEDUP_REMOVED lines=12> */
.L_x_191:
[----:B------:R-:W-:Y:S05]  /*b640*/  BSYNC B0 ;  /* 0x0000000000007941 */ /* 0x000fea0003800000 */
.L_x_190:
        /* <DEDUP_REMOVED lines=13> */
.L_x_193:
[----:B------:R-:W-:Y:S05]  /*b720*/  BSYNC B0 ;  /* 0x0000000000007941 */ /* 0x000fea0003800000 */
.L_x_192:
        /* <DEDUP_REMOVED lines=10> */
.L_x_195:
[----:B------:R-:W-:Y:S05]  /*b7d0*/  BSYNC B0 ;  /* 0x0000000000007941 */ /* 0x000fea0003800000 */
.L_x_194:
        /* <DEDUP_REMOVED lines=10> */
.L_x_197:
[----:B------:R-:W-:Y:S05]  /*b880*/  BSYNC B0 ;  /* 0x0000000000007941 */ /* 0x000fea0003800000 */
.L_x_196:
        /* <DEDUP_REMOVED lines=12> */
.L_x_199:
[----:B------:R-:W-:Y:S05]  /*b950*/  BSYNC B0 ;  /* 0x0000000000007941 */ /* 0x000fea0003800000 */
.L_x_198:
        /* <DEDUP_REMOVED lines=13> */
.L_x_201:
[----:B------:R-:W-:Y:S05]  /*ba30*/  BSYNC B0 ;  /* 0x0000000000007941 */ /* 0x000fea0003800000 */
.L_x_200:
        /* <DEDUP_REMOVED lines=10> */
.L_x_203:
[----:B------:R-:W-:Y:S05]  /*bae0*/  BSYNC B0 ;  /* 0x0000000000007941 */ /* 0x000fea0003800000 */
.L_x_202:
        /* <DEDUP_REMOVED lines=10> */
.L_x_205:
[----:B------:R-:W-:Y:S05]  /*bb90*/  BSYNC B0 ;  /* 0x0000000000007941 */ /* 0x000fea0003800000 */
.L_x_204:
        /* <DEDUP_REMOVED lines=12> */
.L_x_207:
[----:B------:R-:W-:Y:S05]  /*bc60*/  BSYNC B0 ;  /* 0x0000000000007941 */ /* 0x000fea0003800000 */
.L_x_206:
        /* <DEDUP_REMOVED lines=13> */
.L_x_209:
[----:B------:R-:W-:Y:S05]  /*bd40*/  BSYNC B0 ;  /* 0x0000000000007941 */ /* 0x000fea0003800000 */
.L_x_208:
        /* <DEDUP_REMOVED lines=10> */
.L_x_211:
[----:B------:R-:W-:Y:S05]  /*bdf0*/  BSYNC B0 ;  /* 0x0000000000007941 */ /* 0x000fea0003800000 */
.L_x_210:
        /* <DEDUP_REMOVED lines=10> */
.L_x_213:
[----:B------:R-:W-:Y:S05]  /*bea0*/  BSYNC B0 ;  /* 0x0000000000007941 */ /* 0x000fea0003800000 */
.L_x_212:
        /* <DEDUP_REMOVED lines=12> */
.L_x_215:
[----:B------:R-:W-:Y:S05]  /*bf70*/  BSYNC B0 ;  /* 0x0000000000007941 */ /* 0x000fea0003800000 */
.L_x_214:
        /* <DEDUP_REMOVED lines=13> */
.L_x_217:
[----:B------:R-:W-:Y:S05]  /*c050*/  BSYNC B0 ;  /* 0x0000000000007941 */ /* 0x000fea0003800000 */
.L_x_216:
        /* <DEDUP_REMOVED lines=10> */
.L_x_219:
[----:B------:R-:W-:Y:S05]  /*c100*/  BSYNC B0 ;  /* 0x0000000000007941 */ /* 0x000fea0003800000 */
.L_x_218:
        /* <DEDUP_REMOVED lines=10> */
.L_x_221:
[----:B------:R-:W-:Y:S05]  /*c1b0*/  BSYNC B0 ;  /* 0x0000000000007941 */ /* 0x000fea0003800000 */
.L_x_220:
        /* <DEDUP_REMOVED lines=12> */
.L_x_223:
[----:B------:R-:W-:Y:S05]  /*c280*/  BSYNC B0 ;  /* 0x0000000000007941 */ /* 0x000fea0003800000 */
.L_x_222:
        /* <DEDUP_REMOVED lines=13> */
.L_x_225:
[----:B------:R-:W-:Y:S05]  /*c360*/  BSYNC B0 ;  /* 0x0000000000007941 */ /* 0x000fea0003800000 */
.L_x_224:
        /* <DEDUP_REMOVED lines=10> */
.L_x_227:
[----:B------:R-:W-:Y:S05]  /*c410*/  BSYNC B0 ;  /* 0x0000000000007941 */ /* 0x000fea0003800000 */
.L_x_226:
        /* <DEDUP_REMOVED lines=10> */
.L_x_229:
[----:B------:R-:W-:Y:S05]  /*c4c0*/  BSYNC B0 ;  /* 0x0000000000007941 */ /* 0x000fea0003800000 */
.L_x_228:
        /* <DEDUP_REMOVED lines=12> */
.L_x_231:
[----:B------:R-:W-:Y:S05]  /*c590*/  BSYNC B0 ;  /* 0x0000000000007941 */ /* 0x000fea0003800000 */
.L_x_230:
        /* <DEDUP_REMOVED lines=13> */
.L_x_233:
[----:B------:R-:W-:Y:S05]  /*c670*/  BSYNC B0 ;  /* 0x0000000000007941 */ /* 0x000fea0003800000 */
.L_x_232:
        /* <DEDUP_REMOVED lines=10> */
.L_x_235:
[----:B------:R-:W-:Y:S05]  /*c720*/  BSYNC B0 ;  /* 0x0000000000007941 */ /* 0x000fea0003800000 */
.L_x_234:
        /* <DEDUP_REMOVED lines=10> */
.L_x_237:
[----:B------:R-:W-:Y:S05]  /*c7d0*/  BSYNC B0 ;  /* 0x0000000000007941 */ /* 0x000fea0003800000 */
.L_x_236:
        /* <DEDUP_REMOVED lines=12> */
.L_x_239:
[----:B------:R-:W-:Y:S05]  /*c8a0*/  BSYNC B0 ;  /* 0x0000000000007941 */ /* 0x000fea0003800000 */
.L_x_238:
        /* <DEDUP_REMOVED lines=13> */
.L_x_241:
[----:B------:R-:W-:Y:S05]  /*c980*/  BSYNC B0 ;  /* 0x0000000000007941 */ /* 0x000fea0003800000 */
.L_x_240:
        /* <DEDUP_REMOVED lines=10> */
.L_x_243:
[----:B------:R-:W-:Y:S05]  /*ca30*/  BSYNC B0 ;  /* 0x0000000000007941 */ /* 0x000fea0003800000 */
.L_x_242:
        /* <DEDUP_REMOVED lines=10> */
.L_x_245:
[----:B------:R-:W-:Y:S05]  /*cae0*/  BSYNC B0 ;  /* 0x0000000000007941 */ /* 0x000fea0003800000 */
.L_x_244:
        /* <DEDUP_REMOVED lines=12> */
.L_x_247:
[----:B------:R-:W-:Y:S05]  /*cbb0*/  BSYNC B0 ;  /* 0x0000000000007941 */ /* 0x000fea0003800000 */
.L_x_246:
        /* <DEDUP_REMOVED lines=13> */
.L_x_249:
[----:B------:R-:W-:Y:S05]  /*cc90*/  BSYNC B0 ;  /* 0x0000000000007941 */ /* 0x000fea0003800000 */
.L_x_248:
[----:B-----5:R-:W-:Y:S01]  /*cca0*/  HADD2.F32 R3, -RZ, R217.H0_H0 ;  /* 0x200000d9ff037230 */ /* 0x020fe20000004100 */
[----:B------:R-:W-:Y:S04]  /*ccb0*/  BSSY B0, `(.L_x_250) ;  /* 0x0000008000007945 */ /* 0x000fe80003800000 */
[----:B------:R-:W-:-:S04]  /*ccc0*/  FMUL R3, R3, UR8 ;  /* 0x0000000803037c20 */ /* 0x000fc80008400000 */
[----:B------:R-:W-:-:S05]  /*ccd0*/  FFMA R3, R204, UR13, R3 ;  /* 0x0000000dcc037c23 */ /* 0x000fca0008000003 */
[----:B------:R-:W-:-:S05]  /*cce0*/  F2FP.F16.F32.PACK_AB R3, RZ, R3 ;  /* 0x00000003ff03723e */ /* 0x000fca00000000ff */
[----:B------:R0:W-:Y:S01]  /*ccf0*/  @P4 STG.E.U16 desc[UR24][R6.64+0xd0], R3 ;  /* 0x0000d00306004986 */ /* 0x0001e2000c101518 */
[----:B------:R-:W-:-:S13]  /*cd00*/  ISETP.GT.AND P4, PT, R0, 0x40, P6 ;  /* 0x000000400000780c */ /* 0x000fda0003784270 */
[----:B0-----:R-:W-:Y:S05]  /*cd10*/  @!P4 BRA `(.L_x_251) ;  /* 0x000000000004c947 */ /* 0x001fea0003800000 */
[----:B------:R0:W5:Y:S02]  /*cd20*/  LDG.E.LTC128B.U16 R217, desc[UR24][R218.64+0xd2] ;  /* 0x0000d218dad97981 */ /* 0x000164000c1e1520 */
.L_x_251:
[----:B------:R-:W-:Y:S05]  /*cd30*/  BSYNC B0 ;  /* 0x0000000000007941 */ /* 0x000fea0003800000 */
.L_x_250:
        /* <DEDUP_REMOVED lines=10> */
.L_x_253:
[----:B------:R-:W-:Y:S05]  /*cde0*/  BSYNC B0 ;  /* 0x0000000000007941 */ /* 0x000fea0003800000 */
.L_x_252:
        /* <DEDUP_REMOVED lines=8> */
[----:B------:R-:W-:-:S13]  /*ce70*/  ISETP.GT.AND P4, PT, R0, 0x48, P6 ;  /* 0x000000480000780c */ /* 0x000fda0003784270 */
[----:B0-----:R-:W-:Y:S05]  /*ce80*/  @!P4 BRA `(.L_x_255) ;  /* 0x000000000004c947 */ /* 0x001fea0003800000 */
[----:B------:R0:W5:Y:S02]  /*ce90*/  LDG.E.LTC128B.U16 R217, desc[UR24][R16.64+0xd2] ;  /* 0x0000d21810d97981 */ /* 0x000164000c1e1520 */
.L_x_255:
[----:B------:R-:W-:Y:S05]  /*cea0*/  BSYNC B0 ;  /* 0x0000000000007941 */ /* 0x000fea0003800000 */
.L_x_254:
        /* <DEDUP_REMOVED lines=9> */
[----:B------:R-:W-:-:S13]  /*cf40*/  ISETP.GT.AND P4, PT, R0, 0x40, P3 ;  /* 0x000000400000780c */ /* 0x000fda0001f84270 */
[----:B0-----:R-:W-:Y:S05]  /*cf50*/  @!P4 BRA `(.L_x_257) ;  /* 0x000000000004c947 */ /* 0x001fea0003800000 */
[----:B------:R0:W5:Y:S02]  /*cf60*/  LDG.E.LTC128B.U16 R217, desc[UR24][R218.64+0xe0] ;  /* 0x0000e018dad97981 */ /* 0x000164000c1e1520 */
.L_x_257:
[----:B------:R-:W-:Y:S05]  /*cf70*/  BSYNC B0 ;  /* 0x0000000000007941 */ /* 0x000fea0003800000 */
.L_x_256:
        /* <DEDUP_REMOVED lines=9> */
.L_x_259:
[----:B------:R-:W-:Y:S05]  /*d010*/  BSYNC B0 ;  /* 0x0000000000007941 */ /* 0x000fea0003800000 */
.L_x_258:
        /* <DEDUP_REMOVED lines=9> */
.L_x_261:
[----:B------:R-:W-:Y:S05]  /*d0b0*/  BSYNC B0 ;  /* 0x0000000000007941 */ /* 0x000fea0003800000 */
.L_x_260:
        /* <DEDUP_REMOVED lines=11> */
.L_x_263:
[----:B------:R-:W-:Y:S05]  /*d170*/  BSYNC B0 ;  /* 0x0000000000007941 */ /* 0x000fea0003800000 */
.L_x_262:
        /* <DEDUP_REMOVED lines=9> */
[----:B------:R-:W-:-:S13]  /*d210*/  ISETP.GT.AND P4, PT, R0, 0x40, P1 ;  /* 0x000000400000780c */ /* 0x000fda0000f84270 */
[----:B0-----:R-:W-:Y:S05]  /*d220*/  @!P4 BRA `(.L_x_265) ;  /* 0x000000000004c947 */ /* 0x001fea0003800000 */
[----:B------:R0:W5:Y:S02]  /*d230*/  LDG.E.LTC128B.U16 R217, desc[UR24][R218.64+0xf0] ;  /* 0x0000f018dad97981 */ /* 0x000164000c1e1520 */
.L_x_265:
[----:B------:R-:W-:Y:S05]  /*d240*/  BSYNC B0 ;  /* 0x0000000000007941 */ /* 0x000fea0003800000 */
.L_x_264:
        /* <DEDUP_REMOVED lines=9> */
.L_x_267:
[----:B------:R-:W-:Y:S05]  /*d2e0*/  BSYNC B0 ;  /* 0x0000000000007941 */ /* 0x000fea0003800000 */
.L_x_266:
        /* <DEDUP_REMOVED lines=9> */
.L_x_269:
[----:B------:R-:W-:Y:S05]  /*d380*/  BSYNC B0 ;  /* 0x0000000000007941 */ /* 0x000fea0003800000 */
.L_x_268:
        /* <DEDUP_REMOVED lines=11> */
.L_x_271:
[----:B------:R-:W-:Y:S05]  /*d440*/  BSYNC B0 ;  /* 0x0000000000007941 */ /* 0x000fea0003800000 */
.L_x_270:
[----:B-----5:R-:W-:-:S05]  /*d450*/  HADD2.F32 R3, -RZ, R217.H0_H0 ;  /* 0x200000d9ff037230 */ /* 0x020fca0000004100 */
[----:B------:R-:W-:-:S04]  /*d460*/  FMUL R6, R3, UR8 ;  /* 0x0000000803067c20 */ /* 0x000fc80008400000 */
[----:B------:R-:W-:-:S05]  /*d470*/  FFMA R6, R215, UR13, R6 ;  /* 0x0000000dd7067c23 */ /* 0x000fca0008000006 */
[----:B------:R-:W-:-:S04]  /*d480*/  F2FP.F16.F32.PACK_AB R6, RZ, R6 ;  /* 0x00000006ff06723e */ /* 0x000fc800000000ff */
[----:B------:R-:W-:-:S05]  /*d490*/  PRMT R7, R6, 0x7610, R7 ;  /* 0x0000761006077816 */ /* 0x000fca0000000007 */
[----:B------:R1:W-:Y:S01]  /*d4a0*/  @P4 STG.E.U16 desc[UR24][R12.64+0xf2], R7 ;  /* 0x0000f2070c004986 */ /* 0x0003e2000c101518 */
[----:B------:R-:W-:-:S04]  /*d4b0*/  IADD3 R6, P4, R4, UR9, RZ ;  /* 0x0000000904067c10 */ /* 0x000fc8000ff9e0ff */
[----:B-1----:R-:W-:Y:S02]  /*d4c0*/  IADD3.X R7, R5, UR15, RZ, P4, !PT ;  /* 0x0000000f05077c10 */ /* 0x002fe4000a7fe4ff */
        /* <DEDUP_REMOVED lines=10> */
[----:B-1----:R-:W-:Y:S05]  /*d570*/  @!P4 BRA `(.L_x_273) ;  /* 0x000000000004c947 */ /* 0x002fea0003800000 */
[----:B------:R1:W5:Y:S02]  /*d580*/  LDG.E.LTC128B.U16 R217, desc[UR24][R220.64+0x2] ;  /* 0x00000218dcd97981 */ /* 0x000364000c1e1520 */
.L_x_273:
[----:B------:R-:W-:Y:S05]  /*d590*/  BSYNC B0 ;  /* 0x0000000000007941 */ /* 0x000fea0003800000 */
.L_x_272:
        /* <DEDUP_REMOVED lines=10> */
[----:B--2---:R-:W-:Y:S05]  /*d640*/  @!P4 BRA `(.L_x_275) ;  /* 0x000000000004c947 */ /* 0x004fea0003800000 */
[----:B------:R2:W5:Y:S02]  /*d650*/  LDG.E.LTC128B.U16 R217, desc[UR24][R224.64] ;  /* 0x00000018e0d97981 */ /* 0x000564000c1e1520 */
.L_x_275:
[----:B------:R-:W-:Y:S05]  /*d660*/  BSYNC B0 ;  /* 0x0000000000007941 */ /* 0x000fea0003800000 */
.L_x_274:
        /* <DEDUP_REMOVED lines=10> */
[----:B0-----:R-:W-:Y:S05]  /*d710*/  @!P4 BRA `(.L_x_277) ;  /* 0x000000000004c947 */ /* 0x001fea0003800000 */
[----:B------:R0:W5:Y:S02]  /*d720*/  LDG.E.LTC128B.U16 R217, desc[UR24][R18.64+0x2] ;  /* 0x0000021812d97981 */ /* 0x000164000c1e1520 */
.L_x_277:
[----:B------:R-:W-:Y:S05]  /*d730*/  BSYNC B0 ;  /* 0x0000000000007941 */ /* 0x000fea0003800000 */
.L_x_276:
        /* <DEDUP_REMOVED lines=10> */
.L_x_279:
[----:B------:R-:W-:Y:S05]  /*d7e0*/  BSYNC B0 ;  /* 0x0000000000007941 */ /* 0x000fea0003800000 */
.L_x_278:
        /* <DEDUP_REMOVED lines=10> */
.L_x_281:
[----:B------:R-:W-:Y:S05]  /*d890*/  BSYNC B0 ;  /* 0x0000000000007941 */ /* 0x000fea0003800000 */
.L_x_280:
        /* <DEDUP_REMOVED lines=10> */
.L_x_283:
[----:B------:R-:W-:Y:S05]  /*d940*/  BSYNC B0 ;  /* 0x0000000000007941 */ /* 0x000fea0003800000 */
.L_x_282:
        /* <DEDUP_REMOVED lines=10> */
.L_x_285:
[----:B------:R-:W-:Y:S05]  /*d9f0*/  BSYNC B0 ;  /* 0x0000000000007941 */ /* 0x000fea0003800000 */
.L_x_284:
        /* <DEDUP_REMOVED lines=13> */
.L_x_287:
[----:B------:R-:W-:Y:S05]  /*dad0*/  BSYNC B0 ;  /* 0x0000000000007941 */ /* 0x000fea0003800000 */
.L_x_286:
        /* <DEDUP_REMOVED lines=10> */
.L_x_289:
[----:B------:R-:W-:Y:S05]  /*db80*/  BSYNC B0 ;  /* 0x0000000000007941 */ /* 0x000fea0003800000 */
.L_x_288:
        /* <DEDUP_REMOVED lines=10> */
.L_x_291:
[----:B------:R-:W-:Y:S05]  /*dc30*/  BSYNC B0 ;  /* 0x0000000000007941 */ /* 0x000fea0003800000 */
.L_x_290:
        /* <DEDUP_REMOVED lines=12> */
.L_x_293:
[----:B------:R-:W-:Y:S05]  /*dd00*/  BSYNC B0 ;  /* 0x0000000000007941 */ /* 0x000fea0003800000 */
.L_x_292:
        /* <DEDUP_REMOVED lines=13> */
.L_x_295:
[----:B------:R-:W-:Y:S05]  /*dde0*/  BSYNC B0 ;  /* 0x0000000000007941 */ /* 0x000fea0003800000 */
.L_x_294:
        /* <DEDUP_REMOVED lines=10> */
.L_x_297:
[----:B------:R-:W-:Y:S05]  /*de90*/  BSYNC B0 ;  /* 0x0000000000007941 */ /* 0x000fea0003800000 */
.L_x_296:
        /* <DEDUP_REMOVED lines=10> */
.L_x_299:
[----:B------:R-:W-:Y:S05]  /*df40*/  BSYNC B0 ;  /* 0x0000000000007941 */ /* 0x000fea0003800000 */
.L_x_298:
        /* <DEDUP_REMOVED lines=12> */
.L_x_301:
[----:B------:R-:W-:Y:S05]  /*e010*/  BSYNC B0 ;  /* 0x0000000000007941 */ /* 0x000fea0003800000 */
.L_x_300:
        /* <DEDUP_REMOVED lines=13> */
.L_x_303:
[----:B------:R-:W-:Y:S05]  /*e0f0*/  BSYNC B0 ;  /* 0x0000000000007941 */ /* 0x000fea0003800000 */
.L_x_302:
        /* <DEDUP_REMOVED lines=10> */
.L_x_305:
[----:B------:R-:W-:Y:S05]  /*e1a0*/  BSYNC B0 ;  /* 0x0000000000007941 */ /* 0x000fea0003800000 */
.L_x_304:
        /* <DEDUP_REMOVED lines=10> */
.L_x_307:
[----:B------:R-:W-:Y:S05]  /*e250*/  BSYNC B0 ;  /* 0x0000000000007941 */ /* 0x000fea0003800000 */
.L_x_306:
        /* <DEDUP_REMOVED lines=12> */
.L_x_309:
[----:B------:R-:W-:Y:S05]  /*e320*/  BSYNC B0 ;  /* 0x0000000000007941 */ /* 0x000fea0003800000 */
.L_x_308:
        /* <DEDUP_REMOVED lines=13> */
.L_x_311:
[----:B------:R-:W-:Y:S05]  /*e400*/  BSYNC B0 ;  /* 0x0000000000007941 */ /* 0x000fea0003800000 */
.L_x_310:
        /* <DEDUP_REMOVED lines=10> */
.L_x_313:
[----:B------:R-:W-:Y:S05]  /*e4b0*/  BSYNC B0 ;  /* 0x0000000000007941 */ /* 0x000fea0003800000 */
.L_x_312:
        /* <DEDUP_REMOVED lines=10> */
.L_x_315:
[----:B------:R-:W-:Y:S05]  /*e560*/  BSYNC B0 ;  /* 0x0000000000007941 */ /* 0x000fea0003800000 */
.L_x_314:
        /* <DEDUP_REMOVED lines=12> */
.L_x_317:
[----:B------:R-:W-:Y:S05]  /*e630*/  BSYNC B0 ;  /* 0x0000000000007941 */ /* 0x000fea0003800000 */
.L_x_316:
        /* <DEDUP_REMOVED lines=13> */
.L_x_319:
[----:B------:R-:W-:Y:S05]  /*e710*/  BSYNC B0 ;  /* 0x0000000000007941 */ /* 0x000fea0003800000 */
.L_x_318:
        /* <DEDUP_REMOVED lines=10> */
.L_x_321:
[----:B------:R-:W-:Y:S05]  /*e7c0*/  BSYNC B0 ;  /* 0x0000000000007941 */ /* 0x000fea0003800000 */
.L_x_320:
        /* <DEDUP_REMOVED lines=10> */
.L_x_323:
[----:B------:R-:W-:Y:S05]  /*e870*/  BSYNC B0 ;  /* 0x0000000000007941 */ /* 0x000fea0003800000 */
.L_x_322:
        /* <DEDUP_REMOVED lines=12> */
.L_x_325:
[----:B------:R-:W-:Y:S05]  /*e940*/  BSYNC B0 ;  /* 0x0000000000007941 */ /* 0x000fea0003800000 */
.L_x_324:
        /* <DEDUP_REMOVED lines=13> */
.L_x_327:
[----:B------:R-:W-:Y:S05]  /*ea20*/  BSYNC B0 ;  /* 0x0000000000007941 */ /* 0x000fea0003800000 */
.L_x_326:
        /* <DEDUP_REMOVED lines=10> */
.L_x_329:
[----:B------:R-:W-:Y:S05]  /*ead0*/  BSYNC B0 ;  /* 0x0000000000007941 */ /* 0x000fea0003800000 */
.L_x_328:
        /* <DEDUP_REMOVED lines=10> */
.L_x_331:
[----:B------:R-:W-:Y:S05]  /*eb80*/  BSYNC B0 ;  /* 0x0000000000007941 */ /* 0x000fea0003800000 */
.L_x_330:
        /* <DEDUP_REMOVED lines=12> */
.L_x_333:
[----:B------:R-:W-:Y:S05]  /*ec50*/  BSYNC B0 ;  /* 0x0000000000007941 */ /* 0x000fea0003800000 */
.L_x_332:
        /* <DEDUP_REMOVED lines=13> */
.L_x_335:
[----:B------:R-:W-:Y:S05]  /*ed30*/  BSYNC B0 ;  /* 0x0000000000007941 */ /* 0x000fea0003800000 */
.L_x_334:
        /* <DEDUP_REMOVED lines=10> */
.L_x_337:
[----:B------:R-:W-:Y:S05]  /*ede0*/  BSYNC B0 ;  /* 0x0000000000007941 */ /* 0x000fea0003800000 */
.L_x_336:
        /* <DEDUP_REMOVED lines=10> */
.L_x_339:
[----:B------:R-:W-:Y:S05]  /*ee90*/  BSYNC B0 ;  /* 0x0000000000007941 */ /* 0x000fea0003800000 */
.L_x_338:
[----:B-----5:R-:W-:Y:S01]  /*eea0*/  HADD2.F32 R3, -RZ, R217.H0_H0 ;  /* 0x200000d9ff037230 */ /* 0x020fe20000004100 */
[----:B------:R-:W-:Y:S01]  /*eeb0*/  IADD3 R8, R4, UR23, R216 ;  /* 0x0000001704087c10 */ /* 0x000fe2000fffe0d8 */
[----:B------:R-:W-:Y:S01]  /*eec0*/  @P4 IMAD.MOV.U32 R9, RZ, RZ, R21 ;  /* 0x000000ffff094224 */ /* 0x000fe200078e0015 */
[----:B------:R-:W-:Y:S02]  /*eed0*/  BSSY B0, `(.L_x_340) ;  /* 0x0000009000007945 */ /* 0x000fe40003800000 */
        /* <DEDUP_REMOVED lines=8> */
.L_x_341:
[----:B------:R-:W-:Y:S05]  /*ef60*/  BSYNC B0 ;  /* 0x0000000000007941 */ /* 0x000fea0003800000 */
.L_x_340:
[----:B-----5:R-:W-:Y:S01]  /*ef70*/  HADD2.F32 R3, -RZ, R217.H0_H0 ;  /* 0x200000d9ff037230 */ /* 0x020fe20000004100 */
[----:B------:R-:W-:Y:S01]  /*ef80*/  BSSY B0, `(.L_x_342) ;  /* 0x000000b000007945 */ /* 0x000fe20003800000 */
[----:B------:R-:W-:-:S03]  /*ef90*/  @P4 IMAD.MOV.U32 R9, RZ, RZ, R21 ;  /* 0x000000ffff094224 */ /* 0x000fc600078e0015 */
[----:B------:R-:W-:-:S04]  /*efa0*/  FMUL R8, R3, UR8 ;  /* 0x0000000803087c20 */ /* 0x000fc80008400000 */
[----:B------:R-:W-:-:S05]  /*efb0*/  FFMA R8, R123, UR13, R8 ;  /* 0x0000000d7b087c23 */ /* 0x000fca0008000008 */
[----:B------:R-:W-:Y:S02]  /*efc0*/  F2FP.F16.F32.PACK_AB R3, RZ, R8 ;  /* 0x00000008ff03723e */ /* 0x000fe400000000ff */
[----:B------:R-:W-:-:S05]  /*efd0*/  IADD3 R8, R4, UR23, R216 ;  /* 0x0000001704087c10 */ /* 0x000fca000fffe0d8 */
[----:B------:R0:W-:Y:S01]  /*efe0*/  @P4 STG.E.U16 desc[UR24][R8.64+0x82], R3 ;  /* 0x0000820308004986 */ /* 0x0001e2000c101518 */
[----:B------:R-:W-:-:S04]  /*eff0*/  LOP3.LUT P4, RZ, R2, 0x2000, RZ, 0xc0, !PT ;  /* 0x0000200002ff7812 */ /* 0x000fc8000788c0ff */
[----:B------:R-:W-:-:S13]  /*f000*/  ISETP.GT.AND P4, PT, R0, 0x80, P4 ;  /* 0x000000800000780c */ /* 0x000fda0002784270 */
[----:B0-----:R-:W-:Y:S05]  /*f010*/  @!P4 BRA `(.L_x_343) ;  /* 0x000000000004c947 */ /* 0x001fea0003800000 */
[----:B------:R0:W5:Y:S02]  /*f020*/  LDG.E.LTC128B.U16 R217, desc[UR24][R220.64+0x90] ;  /* 0x00009018dcd97981 */ /* 0x000164000c1e1520 */
.L_x_343:
[----:B------:R-:W-:Y:S05]  /*f030*/  BSYNC B0 ;  /* 0x0000000000007941 */ /* 0x000fea0003800000 */
.L_x_342:
        /* <DEDUP_REMOVED lines=10> */
.L_x_345:
[----:B------:R-:W-:Y:S05]  /*f0e0*/  BSYNC B0 ;  /* 0x0000000000007941 */ /* 0x000fea0003800000 */
.L_x_344:
        /* <DEDUP_REMOVED lines=10> */
.L_x_347:
[----:B------:R-:W-:Y:S05]  /*f190*/  BSYNC B0 ;  /* 0x0000000000007941 */ /* 0x000fea0003800000 */
.L_x_346:
        /* <DEDUP_REMOVED lines=12> */
.L_x_349:
[----:B------:R-:W-:Y:S05]  /*f260*/  BSYNC B0 ;  /* 0x0000000000007941 */ /* 0x000fea0003800000 */
.L_x_348:
        /* <DEDUP_REMOVED lines=12> */
.L_x_351:
[----:B------:R-:W-:Y:S05]  /*f330*/  BSYNC B0 ;  /* 0x0000000000007941 */ /* 0x000fea0003800000 */
.L_x_350:
        /* <DEDUP_REMOVED lines=10> */
.L_x_353:
[----:B------:R-:W-:Y:S05]  /*f3e0*/  BSYNC B0 ;  /* 0x0000000000007941 */ /* 0x000fea0003800000 */
.L_x_352:
        /* <DEDUP_REMOVED lines=10> */
.L_x_355:
[----:B------:R-:W-:Y:S05]  /*f490*/  BSYNC B0 ;  /* 0x0000000000007941 */ /* 0x000fea0003800000 */
.L_x_354:
        /* <DEDUP_REMOVED lines=12> */
.L_x_357:
[----:B------:R-:W-:Y:S05]  /*f560*/  BSYNC B0 ;  /* 0x0000000000007941 */ /* 0x000fea0003800000 */
.L_x_356:
        /* <DEDUP_REMOVED lines=12> */
.L_x_359:
[----:B------:R-:W-:Y:S05]  /*f630*/  BSYNC B0 ;  /* 0x0000000000007941 */ /* 0x000fea0003800000 */
.L_x_358:
        /* <DEDUP_REMOVED lines=10> */
.L_x_361:
[----:B------:R-:W-:Y:S05]  /*f6e0*/  BSYNC B0 ;  /* 0x0000000000007941 */ /* 0x000fea0003800000 */
.L_x_360:
        /* <DEDUP_REMOVED lines=10> */
.L_x_363:
[----:B------:R-:W-:Y:S05]  /*f790*/  BSYNC B0 ;  /* 0x0000000000007941 */ /* 0x000fea0003800000 */
.L_x_362:
        /* <DEDUP_REMOVED lines=12> */
.L_x_365:
[----:B------:R-:W-:Y:S05]  /*f860*/  BSYNC B0 ;  /* 0x0000000000007941 */ /* 0x000fea0003800000 */
.L_x_364:
        /* <DEDUP_REMOVED lines=12> */
.L_x_367:
[----:B------:R-:W-:Y:S05]  /*f930*/  BSYNC B0 ;  /* 0x0000000000007941 */ /* 0x000fea0003800000 */
.L_x_366:
        /* <DEDUP_REMOVED lines=10> */
.L_x_369:
[----:B------:R-:W-:Y:S05]  /*f9e0*/  BSYNC B0 ;  /* 0x0000000000007941 */ /* 0x000fea0003800000 */
.L_x_368:
        /* <DEDUP_REMOVED lines=10> */
.L_x_371:
[----:B------:R-:W-:Y:S05]  /*fa90*/  BSYNC B0 ;  /* 0x0000000000007941 */ /* 0x000fea0003800000 */
.L_x_370:
        /* <DEDUP_REMOVED lines=12> */
.L_x_373:
[----:B------:R-:W-:Y:S05]  /*fb60*/  BSYNC B0 ;  /* 0x0000000000007941 */ /* 0x000fea0003800000 */
.L_x_372:
        /* <DEDUP_REMOVED lines=12> */
.L_x_375:
[----:B------:R-:W-:Y:S05]  /*fc30*/  BSYNC B0 ;  /* 0x0000000000007941 */ /* 0x000fea0003800000 */
.L_x_374:
        /* <DEDUP_REMOVED lines=9> */
.L_x_377:
[----:B------:R-:W-:Y:S05]  /*fcd0*/  BSYNC B0 ;  /* 0x0000000000007941 */ /* 0x000fea0003800000 */
.L_x_376:
        /* <DEDUP_REMOVED lines=10> */
.L_x_379:
[----:B------:R-:W-:Y:S05]  /*fd80*/  BSYNC B0 ;  /* 0x0000000000007941 */ /* 0x000fea0003800000 */
.L_x_378:
[----:B-----5:R-:W-:Y:S01]  /*fd90*/  HADD2.F32 R3, -RZ, R217.H0_H0 ;  /* 0x200000d9ff037230 */ /* 0x020fe20000004100 */
[----:B------:R-:W-:Y:S01]  /*fda0*/  IADD3 R8, R4, UR23, R216 ;  /* 0x0000001704087c10 */ /* 0x000fe2000fffe0d8 */
[----:B------:R-:W-:Y:S01]  /*fdb0*/  BSSY B0, `(.L_x_380) ;  /* 0x0000009000007945 */ /* 0x000fe20003800000 */
[----:B------:R-:W-:Y:S02]  /*fdc0*/  @P4 MOV R9, R21 ;  /* 0x0000001500094202 */ /* 0x000fe40000000f00 */
[----:B------:R-:W-:-:S04]  /*fdd0*/  FMUL R3, R3, UR8 ;  /* 0x0000000803037c20 */ /* 0x000fc80008400000 */
[----:B------:R-:W-:-:S05]  /*fde0*/  FFMA R3, R142, UR13, R3 ;  /* 0x0000000d8e037c23 */ /* 0x000fca0008000003 */
[----:B------:R-:W-:-:S05]  /*fdf0*/  F2FP.F16.F32.PACK_AB R3, RZ, R3 ;  /* 0x00000003ff03723e */ /* 0x000fca00000000ff */
[----:B------:R0:W-:Y:S01]  /*fe00*/  @P4 STG.E.U16 desc[UR24][R8.64+0xd0], R3 ;  /* 0x0000d00308004986 */ /* 0x0001e2000c101518 */
[----:B------:R-:W-:-:S13]  /*fe10*/  ISETP.GT.AND P4, PT, R0, 0x88, P6 ;  /* 0x000000880000780c */ /* 0x000fda0003784270 */
[----:B0-----:R-:W-:Y:S05]  /*fe20*/  @!P4 BRA `(.L_x_381) ;  /* 0x000000000004c947 */ /* 0x001fea0003800000 */
[----:B------:R0:W5:Y:S02]  /*fe30*/  LDG.E.LTC128B.U16 R217, desc[UR24][R18.64+0xd2] ;  /* 0x0000d21812d97981 */ /* 0x000164000c1e1520 */
.L_x_381:
[----:B------:R-:W-:Y:S05]  /*fe40*/  BSYNC B0 ;  /* 0x0000000000007941 */ /* 0x000fea0003800000 */
.L_x_380:
        /* <DEDUP_REMOVED lines=8> */
[----:B------:R-:W-:-:S13]  /*fed0*/  ISETP.GT.AND P4, PT, R0, 0x80, P3 ;  /* 0x000000800000780c */ /* 0x000fda0001f84270 */
[----:B0-----:R-:W-:Y:S05]  /*fee0*/  @!P4 BRA `(.L_x_383) ;  /* 0x000000000004c947 */ /* 0x001fea0003800000 */
[----:B------:R0:W5:Y:S02]  /*fef0*/  LDG.E.LTC128B.U16 R217, desc[UR24][R220.64+0xe0] ;  /* 0x0000e018dcd97981 */ /* 0x000164000c1e1520 */
.L_x_383:
[----:B------:R-:W-:Y:S05]  /*ff00*/  BSYNC B0 ;  /* 0x0000000000007941 */ /* 0x000fea0003800000 */
.L_x_382:
        /* <DEDUP_REMOVED lines=9> */
.L_x_385:
[----:B------:R-:W-:Y:S05]  /*ffa0*/  BSYNC B0 ;  /* 0x0000000000007941 */ /* 0x000fea0003800000 */
.L_x_384:
        /* <DEDUP_REMOVED lines=9> */
.L_x_387:
[----:B------:R-:W-:Y:S05]  /*10040*/  BSYNC B0 ;  /* 0x0000000000007941 */ /* 0x000fea0003800000 */
.L_x_386:
        /* <DEDUP_REMOVED lines=8> */
[----:B------:R-:W-:-:S13]  /*100d0*/  ISETP.GT.AND P4, PT, R0, 0x88, P2 ;  /* 0x000000880000780c */ /* 0x000fda0001784270 */
[----:B0-----:R-:W-:Y:S05]  /*100e0*/  @!P4 BRA `(.L_x_389) ;  /* 0x000000000004c947 */ /* 0x001fea0003800000 */
[----:B------:R0:W5:Y:S02]  /*100f0*/  LDG.E.LTC128B.U16 R217, desc[UR24][R18.64+0xe2] ;  /* 0x0000e21812d97981 */ /* 0x000164000c1e1520 */
.L_x_389:
[----:B------:R-:W-:Y:S05]  /*10100*/  BSYNC B0 ;  /* 0x0000000000007941 */ /* 0x000fea0003800000 */
.L_x_388:
        /* <DEDUP_REMOVED lines=11> */
.L_x_391:
[----:B------:R-:W-:Y:S05]  /*101c0*/  BSYNC B0 ;  /* 0x0000000000007941 */ /* 0x000fea0003800000 */
.L_x_390:
        /* <DEDUP_REMOVED lines=9> */
.L_x_393:
[----:B------:R-:W-:Y:S05]  /*10260*/  BSYNC B0 ;  /* 0x0000000000007941 */ /* 0x000fea0003800000 */
.L_x_392:
        /* <DEDUP_REMOVED lines=9> */
.L_x_395:
[----:B------:R-:W-:Y:S05]  /*10300*/  BSYNC B0 ;  /* 0x0000000000007941 */ /* 0x000fea0003800000 */
.L_x_394:
        /* <DEDUP_REMOVED lines=11> */
.L_x_397:
[----:B------:R-:W-:Y:S05]  /*103c0*/  BSYNC B0 ;  /* 0x0000000000007941 */ /* 0x000fea0003800000 */
.L_x_396:
[----:B-----5:R-:W-:Y:S01]  /*103d0*/  HADD2.F32 R3, -RZ, R217.H0_H0 ;  /* 0x200000d9ff037230 */ /* 0x020fe20000004100 */
[----:B------:R-:W-:-:S04]  /*103e0*/  IADD3 R20, R4, UR23, R216 ;  /* 0x0000001704147c10 */ /* 0x000fc8000fffe0d8 */
[----:B------:R-:W-:-:S04]  /*103f0*/  FMUL R6, R3, UR8 ;  /* 0x0000000803067c20 */ /* 0x000fc80008400000 */
[----:B------:R-:W-:-:S05]  /*10400*/  FFMA R6, R151, UR13, R6 ;  /* 0x0000000d97067c23 */ /* 0x000fca0008000006 */
[----:B------:R-:W-:-:S05]  /*10410*/  F2FP.F16.F32.PACK_AB R6, RZ, R6 ;  /* 0x00000006ff06723e */ /* 0x000fca00000000ff */
[----:B------:R1:W-:Y:S01]  /*10420*/  @P4 STG.E.U16 desc[UR24][R20.64+0xf2], R6 ;  /* 0x0000f20614004986 */ /* 0x0003e2000c101518 */
[----:B------:R-:W-:-:S13]  /*10430*/  ISETP.GT.AND P4, PT, R0, 0xc0, P5 ;  /* 0x000000c00000780c */ /* 0x000fda0002f84270 */
[----:B------:R-:W2:Y:S01]  /*10440*/  @P4 LDG.E.LTC128B.U16 R217, desc[UR24][R228.64] ;  /* 0x00000018e4d94981 */ /* 0x000ea2000c1e1520 */
[----:B------:R-:W-:Y:S01]  /*10450*/  IMAD.U32 R7, RZ, RZ, UR18 ;  /* 0x00000012ff077e24 */ /* 0x000fe2000f8e00ff */
[----:B------:R-:W-:Y:S01]  /*10460*/  UIMAD UR9, UR19, 0x180, URZ ;  /* 0x00000180130978a4 */ /* 0x000fe2000f8e023f */
[----:B------:R-:W-:Y:S02]  /*10470*/  BSSY B0, `(.L_x_398) ;  /* 0x000000d000007945 */ /* 0x000fe40003800000 */
[----:B------:R-:W-:-:S04]  /*10480*/  IMAD.WIDE.U32 R4, R7, 0x180, R4 ;  /* 0x0000018007047825 */ /* 0x000fc800078e0004 */
[----:B------:R-:W-:Y:S02]  /*10490*/  VIADD R7, R5, UR9 ;  /* 0x0000000905077c36 */ /* 0x000fe40008000000 */
[----:B-1----:R-:W-:Y:S02]  /*104a0*/  @P4 IMAD.MOV.U32 R6, RZ, RZ, R4 ;  /* 0x000000ffff064224 */ /* 0x002fe400078e0004 */
        /* <DEDUP_REMOVED lines=9> */
.L_x_399:
[----:B------:R-:W-:Y:S05]  /*10540*/  BSYNC B0 ;  /* 0x0000000000007941 */ /* 0x000fea0003800000 */
.L_x_398:
[----:B-----5:R-:W-:Y:S01]  /*10550*/  HADD2.F32 R3, -RZ, R217.H0_H0 ;  /* 0x200000d9ff037230 */ /* 0x020fe20000004100 */
[----:B------:R-:W-:Y:S01]  /*10560*/  ISETP.GT.AND P5, PT, R0, 0xc8, P5 ;  /* 0x000000c80000780c */ /* 0x000fe20002fa4270 */
[----:B------:R-:W-:Y:S01]  /*10570*/  @P4 IMAD.MOV.U32 R12, RZ, RZ, R4 ;  /* 0x000000ffff0c4224 */ /* 0x000fe200078e0004 */
[----:B------:R-:W-:Y:S01]  /*10580*/  BSSY B0, `(.L_x_400) ;  /* 0x000000e000007945 */ /* 0x000fe20003800000 */
[----:B------:R-:W-:Y:S02]  /*10590*/  @P4 IMAD.MOV.U32 R13, RZ, RZ, R7 ;  /* 0x000000ffff0d4224 */ /* 0x000fe400078e0007 */
[----:B------:R-:W-:Y:S01]  /*105a0*/  FMUL R6, R3, UR8 ;  /* 0x0000000803067c20 */ /* 0x000fe20008400000 */
[----:B------:R-:W-:-:S03]  /*105b0*/  VIADD R9, R5, UR9 ;  /* 0x0000000905097c36 */ /* 0x000fc60008000000 */
[----:B------:R-:W-:-:S05]  /*105c0*/  FFMA R6, R25, UR13, R6 ;  /* 0x0000000d19067c23 */ /* 0x000fca0008000006 */
[----:B------:R-:W-:-:S04]  /*105d0*/  F2FP.F16.F32.PACK_AB R6, RZ, R6 ;  /* 0x00000006ff06723e */ /* 0x000fc800000000ff */
[----:B------:R-:W-:-:S05]  /*105e0*/  PRMT R3, R6, 0x7610, R3 ;  /* 0x0000761006037816 */ /* 0x000fca0000000003 */
[----:B------:R2:W-:Y:S01]  /*105f0*/  @P4 STG.E.U16 desc[UR24][R12.64+0x2], R3 ;  /* 0x000002030c004986 */ /* 0x0005e2000c101518 */
[----:B------:R-:W-:-:S04]  /*10600*/  IADD3 R10, P4, R4, UR23, RZ ;  /* 0x00000017040a7c10 */ /* 0x000fc8000ff9e0ff */
[----:B------:R-:W-:Y:S02]  /*10610*/  IADD3.X R11, R7, UR6, RZ, P4, !PT ;  /* 0x00000006070b7c10 */ /* 0x000fe4000a7fe4ff */
[----:B------:R-:W-:-:S04]  /*10620*/  IADD3 R6, P4, R4, UR23, RZ ;  /* 0x0000001704067c10 */ /* 0x000fc8000ff9e0ff */
[----:B------:R-:W-:Y:S01]  /*10630*/  IADD3.X R7, R9, UR6, RZ, P4, !PT ;  /* 0x0000000609077c10 */ /* 0x000fe2000a7fe4ff */
[----:B--2---:R-:W-:Y:S08]  /*10640*/  @!P5 BRA `(.L_x_401) ;  /* 0x000000000004d947 */ /* 0x004ff00003800000 */
[----:B------:R2:W5:Y:S02]  /*10650*/  LDG.E.LTC128B.U16 R217, desc[UR24][R14.64] ;  /* 0x000000180ed97981 */ /* 0x000564000c1e1520 */
.L_x_401:
[----:B------:R-:W-:Y:S05]  /*10660*/  BSYNC B0 ;  /* 0x0000000000007941 */ /* 0x000fea0003800000 */
.L_x_400:
[----:B-----5:R-:W-:Y:S01]  /*10670*/  HADD2.F32 R3, -RZ, R217.H0_H0 ;  /* 0x200000d9ff037230 */ /* 0x020fe20000004100 */
[----:B------:R-:W-:Y:S01]  /*10680*/  LOP3.LUT P4, RZ, R2, 0x2, RZ, 0xc0, !PT ;  /* 0x0000000202ff7812 */ /* 0x000fe2000788c0ff */
[----:B------:R-:W-:Y:S03]  /*10690*/  BSSY B0, `(.L_x_402) ;  /* 0x0000008000007945 */ /* 0x000fe60003800000 */
[----:B------:R-:W-:Y:S01]  /*106a0*/  FMUL R3, R3, UR8 ;  /* 0x0000000803037c20 */ /* 0x000fe20008400000 */
[----:B------:R-:W-:-:S03]  /*106b0*/  ISETP.GT.AND P4, PT, R0, 0xc8, P4 ;  /* 0x000000c80000780c */ /* 0x000fc60002784270 */
[----:B------:R-:W-:-:S05]  /*106c0*/  FFMA R3, R26, UR13, R3 ;  /* 0x0000000d1a037c23 */ /* 0x000fca0008000003 */
[----:B------:R-:W-:-:S05]  /*106d0*/  F2FP.F16.F32.PACK_AB R3, RZ, R3 ;  /* 0x00000003ff03723e */ /* 0x000fca00000000ff */
[----:B------:R0:W-:Y:S01]  /*106e0*/  @P5 STG.E.U16 desc[UR24][R10.64], R3 ;  /* 0x000000030a005986 */ /* 0x0001e2000c101518 */
[----:B------:R-:W-:Y:S05]  /*106f0*/  @!P4 BRA `(.L_x_403) ;  /* 0x000000000004c947 */ /* 0x000fea0003800000 */
[----:B------:R0:W5:Y:S02]  /*10700*/  LDG.E.LTC128B.U16 R217, desc[UR24][R22.64+0x2] ;  /* 0x0000021816d97981 */ /* 0x000164000c1e1520 */
.L_x_403:
[----:B------:R-:W-:Y:S05]  /*10710*/  BSYNC B0 ;  /* 0x0000000000007941 */ /* 0x000fea0003800000 */
.L_x_402:
[----:B0----5:R-:W-:Y:S01]  /*10720*/  HADD2.F32 R3, -RZ, R217.H0_H0 ;  /* 0x200000d9ff037230 */ /* 0x021fe20000004100 */
[----:B------:R-:W-:Y:S01]  /*10730*/  LOP3.LUT P5, RZ, R2, 0x4, RZ, 0xc0, !PT ;  /* 0x0000000402ff7812 */ /* 0x000fe200078ac0ff */
[----:B------:R-:W-:Y:S03]  /*10740*/  BSSY B0, `(.L_x_404) ;  /* 0x0000009000007945 */ /* 0x000fe60003800000 */
[----:B------:R-:W-:-:S04]  /*10750*/  FMUL R10, R3, UR8 ;  /* 0x00000008030a7c20 */ /* 0x000fc80008400000 */
[----:B------:R-:W-:-:S05]  /*10760*/  FFMA R10, R27, UR13, R10 ;  /* 0x0000000d1b0a7c23 */ /* 0x000fca000800000a */
[----:B------:R-:W-:Y:S01]  /*10770*/  F2FP.F16.F32.PACK_AB R3, RZ, R10 ;  /* 0x0000000aff03723e */ /* 0x000fe200000000ff */
[----:B------:R-:W-:-:S05]  /*10780*/  VIADD R10, R4, UR23 ;  /* 0x00000017040a7c36 */ /* 0x000fca0008000000 */
[----:B------:R0:W-:Y:S01]  /*10790*/  @P4 STG.E.U16 desc[UR24][R10.64+0x2], R3 ;  /* 0x000002030a004986 */ /* 0x0001e2000c101518 */
[----:B------:R-:W-:-:S13]  /*107a0*/  ISETP.GT.AND P4, PT, R0, 0xc0, P5 ;  /* 0x000000c00000780c */ /* 0x000fda0002f84270 */
[----:B0-----:R-:W-:Y:S05]  /*107b0*/  @!P4 BRA `(.L_x_405) ;  /* 0x000000000004c947 */ /* 0x001fea0003800000 */
[----:B------:R0:W5:Y:S02]  /*107c0*/  LDG.E.LTC128B.U16 R217, desc[UR24][R222.64+0x10] ;  /* 0x00001018ded97981 */ /* 0x000164000c1e1520 */
.L_x_405:
[----:B------:R-:W-:Y:S05]  /*107d0*/  BSYNC B0 ;  /* 0x0000000000007941 */ /* 0x000fea0003800000 */
.L_x_404:
[----:B-----5:R-:W-:Y:S01]  /*107e0*/  HADD2.F32 R3, -RZ, R217.H0_H0 ;  /* 0x200000d9ff037230 */ /* 0x020fe20000004100 */
[----:B------:R-:W-:Y:S01]  /*107f0*/  LOP3.LUT P5, RZ, R2, 0x8, RZ, 0xc0, !PT ;  /* 0x0000000802ff7812 */ /* 0x000fe200078ac0ff */
        /* <DEDUP_REMOVED lines=9> */
.L_x_407:
[----:B------:R-:W-:Y:S05]  /*10890*/  BSYNC B0 ;  /* 0x0000000000007941 */ /* 0x000fea0003800000 */
.L_x_406:
        /* <DEDUP_REMOVED lines=13> */
.L_x_409:
[----:B------:R-:W-:Y:S05]  /*10970*/  BSYNC B0 ;  /* 0x0000000000007941 */ /* 0x000fea0003800000 */
.L_x_408:
        /* <DEDUP_REMOVED lines=9> */
.L_x_411:
[----:B------:R-:W-:Y:S05]  /*10a10*/  BSYNC B0 ;  /* 0x0000000000007941 */ /* 0x000fea0003800000 */
.L_x_410:
[----:B-----5:R-:W-:Y:S01]  /*10a20*/  HADD2.F32 R3, -RZ, R217.H0_H0 ;  /* 0x200000d9ff037230 */ /* 0x020fe20000004100 */
[----:B------:R-:W-:Y:S01]  /*10a30*/  LOP3.LUT P5, RZ, R2, 0x10, RZ, 0xc0, !PT ;  /* 0x0000001002ff7812 */ /* 0x000fe200078ac0ff */
[----:B------:R-:W-:Y:S01]  /*10a40*/  @P4 IMAD.MOV.U32 R11, RZ, RZ, R7 ;  /* 0x000000ffff0b4224 */ /* 0x000fe200078e0007 */
[----:B------:R-:W-:Y:S02]  /*10a50*/  BSSY B0, `(.L_x_412) ;  /* 0x0000009000007945 */ /* 0x000fe40003800000 */
        /* <DEDUP_REMOVED lines=8> */
.L_x_413:
[----:B------:R-:W-:Y:S05]  /*10ae0*/  BSYNC B0 ;  /* 0x0000000000007941 */ /* 0x000fea0003800000 */
.L_x_412:
[----:B-----5:R-:W-:Y:S01]  /*10af0*/  HADD2.F32 R3, -RZ, R217.H0_H0 ;  /* 0x200000d9ff037230 */ /* 0x020fe20000004100 */
[----:B------:R-:W-:Y:S01]  /*10b00*/  LOP3.LUT P5, RZ, R2, 0x400000, RZ, 0xc0, !PT ;  /* 0x0040000002ff7812 */ /* 0x000fe200078ac0ff */
[----:B------:R-:W-:Y:S01]  /*10b10*/  @P4 IMAD.MOV.U32 R10, RZ, RZ, R4 ;  /* 0x000000ffff0a4224 */ /* 0x000fe200078e0004 */
[----:B------:R-:W-:Y:S01]  /*10b20*/  BSSY B0, `(.L_x_414) ;  /* 0x0000009000007945 */ /* 0x000fe20003800000 */
        /* <DEDUP_REMOVED lines=8> */
.L_x_415:
[----:B------:R-:W-:Y:S05]  /*10bb0*/  BSYNC B0 ;  /* 0x0000000000007941 */ /* 0x000fea0003800000 */
.L_x_414:
        /* <DEDUP_REMOVED lines=13> */
.L_x_417:
[----:B------:R-:W-:Y:S05]  /*10c90*/  BSYNC B0 ;  /* 0x0000000000007941 */ /* 0x000fea0003800000 */
.L_x_416:
[----:B-----5:R-:W-:Y:S01]  /*10ca0*/  HADD2.F32 R3, -RZ, R217.H0_H0 ;  /* 0x200000d9ff037230 */ /* 0x020fe20000004100 */
[----:B------:R-:W-:Y:S01]  /*10cb0*/  BSSY B0, `(.L_x_418) ;  /* 0x000000a000007945 */ /* 0x000fe20003800000 */
[----:B------:R-:W-:Y:S02]  /*10cc0*/  VIADD R10, R4, UR23 ;  /* 0x00000017040a7c36 */ /* 0x000fe40008000000 */
        /* <DEDUP_REMOVED lines=8> */
.L_x_419:
[----:B------:R-:W-:Y:S05]  /*10d50*/  BSYNC B0 ;  /* 0x0000000000007941 */ /* 0x000fea0003800000 */
.L_x_418:
        /* <DEDUP_REMOVED lines=12> */
.L_x_421:
[----:B------:R-:W-:Y:S05]  /*10e20*/  BSYNC B0 ;  /* 0x0000000000007941 */ /* 0x000fea0003800000 */
.L_x_420:
        /* <DEDUP_REMOVED lines=12> */
.L_x_423:
[----:B------:R-:W-:Y:S05]  /*10ef0*/  BSYNC B0 ;  /* 0x0000000000007941 */ /* 0x000fea0003800000 */
.L_x_422:
        /* <DEDUP_REMOVED lines=13> */
.L_x_425:
[----:B------:R-:W-:Y:S05]  /*10fd0*/  BSYNC B0 ;  /* 0x0000000000007941 */ /* 0x000fea0003800000 */
.L_x_424:
        /* <DEDUP_REMOVED lines=11> */
.L_x_427:
[----:B------:R-:W-:Y:S05]  /*11090*/  BSYNC B0 ;  /* 0x0000000000007941 */ /* 0x000fea0003800000 */
.L_x_426:
        /* <DEDUP_REMOVED lines=12> */
.L_x_429:
[----:B------:R-:W-:Y:S05]  /*11160*/  BSYNC B0 ;  /* 0x0000000000007941 */ /* 0x000fea0003800000 */
.L_x_428:
        /* <DEDUP_REMOVED lines=12> */
.L_x_431:
[----:B------:R-:W-:Y:S05]  /*11230*/  BSYNC B0 ;  /* 0x0000000000007941 */ /* 0x000fea0003800000 */
.L_x_430:
        /* <DEDUP_REMOVED lines=13> */
.L_x_433:
[----:B------:R-:W-:Y:S05]  /*11310*/  BSYNC B0 ;  /* 0x0000000000007941 */ /* 0x000fea0003800000 */
.L_x_432:
        /* <DEDUP_REMOVED lines=11> */
.L_x_435:
[----:B------:R-:W-:Y:S05]  /*113d0*/  BSYNC B0 ;  /* 0x0000000000007941 */ /* 0x000fea0003800000 */
.L_x_434:
[----:B-----5:R-:W-:Y:S01]  /*113e0*/  HADD2.F32 R3, -RZ, R217.H0_H0 ;  /* 0x200000d9ff037230 */ /* 0x020fe20000004100 */
[----:B------:R-:W-:Y:S01]  /*113f0*/  @P4 MOV R11, R7 ;  /* 0x00000007000b4202 */ /* 0x000fe20000000f00 */
[----:B------:R-:W-:Y:S01]  /*11400*/  BSSY B0, `(.L_x_436) ;  /* 0x000000a000007945 */ /* 0x000fe20003800000 */
[----:B------:R-:W-:Y:S02]  /*11410*/  LOP3.LUT P5, RZ, R2, 0x200000, RZ, 0xc0, !PT ;  /* 0x0020000002ff7812 */ /* 0x000fe400078ac0ff */
        /* <DEDUP_REMOVED lines=8> */
.L_x_437:
[----:B------:R-:W-:Y:S05]  /*114a0*/  BSYNC B0 ;  /* 0x0000000000007941 */ /* 0x000fea0003800000 */
.L_x_436:
        /* <DEDUP_REMOVED lines=12> */
.L_x_439:
[----:B------:R-:W-:Y:S05]  /*11570*/  BSYNC B0 ;  /* 0x0000000000007941 */ /* 0x000fea0003800000 */
.L_x_438:
        /* <DEDUP_REMOVED lines=13> */
.L_x_441:
[----:B------:R-:W-:Y:S05]  /*11650*/  BSYNC B0 ;  /* 0x0000000000007941 */ /* 0x000fea0003800000 */
.L_x_440:
        /* <DEDUP_REMOVED lines=11> */
.L_x_443:
[----:B------:R-:W-:Y:S05]  /*11710*/  BSYNC B0 ;  /* 0x0000000000007941 */ /* 0x000fea0003800000 */
.L_x_442:
        /* <DEDUP_REMOVED lines=12> */
.L_x_445:
[----:B------:R-:W-:Y:S05]  /*117e0*/  BSYNC B0 ;  /* 0x0000000000007941 */ /* 0x000fea0003800000 */
.L_x_444:
        /* <DEDUP_REMOVED lines=12> */
.L_x_447:
[----:B------:R-:W-:Y:S05]  /*118b0*/  BSYNC B0 ;  /* 0x0000000000007941 */ /* 0x000fea0003800000 */
.L_x_446:
        /* <DEDUP_REMOVED lines=13> */
.L_x_449:
[----:B------:R-:W-:Y:S05]  /*11990*/  BSYNC B0 ;  /* 0x0000000000007941 */ /* 0x000fea0003800000 */
.L_x_448:
        /* <DEDUP_REMOVED lines=11> */
.L_x_451:
[----:B------:R-:W-:Y:S05]  /*11a50*/  BSYNC B0 ;  /* 0x0000000000007941 */ /* 0x000fea0003800000 */
.L_x_450:
        /* <DEDUP_REMOVED lines=12> */
.L_x_453:
[----:B------:R-:W-:Y:S05]  /*11b20*/  BSYNC B0 ;  /* 0x0000000000007941 */ /* 0x000fea0003800000 */
.L_x_452:
        /* <DEDUP_REMOVED lines=12> */
.L_x_455:
[----:B------:R-:W-:Y:S05]  /*11bf0*/  BSYNC B0 ;  /* 0x0000000000007941 */ /* 0x000fea0003800000 */
.L_x_454:
        /* <DEDUP_REMOVED lines=13> */
.L_x_457:
[----:B------:R-:W-:Y:S05]  /*11cd0*/  BSYNC B0 ;  /* 0x0000000000007941 */ /* 0x000fea0003800000 */
.L_x_456:
        /* <DEDUP_REMOVED lines=11> */
.L_x_459:
[----:B------:R-:W-:Y:S05]  /*11d90*/  BSYNC B0 ;  /* 0x0000000000007941 */ /* 0x000fea0003800000 */
.L_x_458:
        /* <DEDUP_REMOVED lines=12> */
.L_x_461:
[----:B------:R-:W-:Y:S05]  /*11e60*/  BSYNC B0 ;  /* 0x0000000000007941 */ /* 0x000fea0003800000 */
.L_x_460:
        /* <DEDUP_REMOVED lines=12> */
.L_x_463:
[----:B------:R-:W-:Y:S05]  /*11f30*/  BSYNC B0 ;  /* 0x0000000000007941 */ /* 0x000fea0003800000 */
.L_x_462:
        /* <DEDUP_REMOVED lines=13> */
.L_x_465:
[----:B------:R-:W-:Y:S05]  /*12010*/  BSYNC B0 ;  /* 0x0000000000007941 */ /* 0x000fea0003800000 */
.L_x_464:
        /* <DEDUP_REMOVED lines=11> */
.L_x_467:
[----:B------:R-:W-:Y:S05]  /*120d0*/  BSYNC B0 ;  /* 0x0000000000007941 */ /* 0x000fea0003800000 */
.L_x_466:
        /* <DEDUP_REMOVED lines=12> */
.L_x_469:
[----:B------:R-:W-:Y:S05]  /*121a0*/  BSYNC B0 ;  /* 0x0000000000007941 */ /* 0x000fea0003800000 */
.L_x_468:
        /* <DEDUP_REMOVED lines=12> */
.L_x_471:
[----:B------:R-:W-:Y:S05]  /*12270*/  BSYNC B0 ;  /* 0x0000000000007941 */ /* 0x000fea0003800000 */
.L_x_470:
        /* <DEDUP_REMOVED lines=13> */
.L_x_473:
[----:B------:R-:W-:Y:S05]  /*12350*/  BSYNC B0 ;  /* 0x0000000000007941 */ /* 0x000fea0003800000 */
.L_x_472:
        /* <DEDUP_REMOVED lines=11> */
.L_x_475:
[----:B------:R-:W-:Y:S05]  /*12410*/  BSYNC B0 ;  /* 0x0000000000007941 */ /* 0x000fea0003800000 */
.L_x_474:
        /* <DEDUP_REMOVED lines=12> */
.L_x_477:
[----:B------:R-:W-:Y:S05]  /*124e0*/  BSYNC B0 ;  /* 0x0000000000007941 */ /* 0x000fea0003800000 */
.L_x_476:
        /* <DEDUP_REMOVED lines=12> */
.L_x_479:
[----:B------:R-:W-:Y:S05]  /*125b0*/  BSYNC B0 ;  /* 0x0000000000007941 */ /* 0x000fea0003800000 */
.L_x_478:
        /* <DEDUP_REMOVED lines=13> */
.L_x_481:
[----:B------:R-:W-:Y:S05]  /*12690*/  BSYNC B0 ;  /* 0x0000000000007941 */ /* 0x000fea0003800000 */
.L_x_480:
        /* <DEDUP_REMOVED lines=11> */
.L_x_483:
[----:B------:R-:W-:Y:S05]  /*12750*/  BSYNC B0 ;  /* 0x0000000000007941 */ /* 0x000fea0003800000 */
.L_x_482:
        /* <DEDUP_REMOVED lines=12> */
.L_x_485:
[----:B------:R-:W-:Y:S05]  /*12820*/  BSYNC B0 ;  /* 0x0000000000007941 */ /* 0x000fea0003800000 */
.L_x_484:
        /* <DEDUP_REMOVED lines=12> */
.L_x_487:
[----:B------:R-:W-:Y:S05]  /*128f0*/  BSYNC B0 ;  /* 0x0000000000007941 */ /* 0x000fea0003800000 */
.L_x_486:
        /* <DEDUP_REMOVED lines=13> */
.L_x_489:
[----:B------:R-:W-:Y:S05]  /*129d0*/  BSYNC B0 ;  /* 0x0000000000007941 */ /* 0x000fea0003800000 */
.L_x_488:
        /* <DEDUP_REMOVED lines=11> */
.L_x_491:
[----:B------:R-:W-:Y:S05]  /*12a90*/  BSYNC B0 ;  /* 0x0000000000007941 */ /* 0x000fea0003800000 */
.L_x_490:
        /* <DEDUP_REMOVED lines=12> */
.L_x_493:
[----:B------:R-:W-:Y:S05]  /*12b60*/  BSYNC B0 ;  /* 0x0000000000007941 */ /* 0x000fea0003800000 */
.L_x_492:
        /* <DEDUP_REMOVED lines=12> */
.L_x_495:
[----:B------:R-:W-:Y:S05]  /*12c30*/  BSYNC B0 ;  /* 0x0000000000007941 */ /* 0x000fea0003800000 */
.L_x_494:
        /* <DEDUP_REMOVED lines=13> */
.L_x_497:
[----:B------:R-:W-:Y:S05]  /*12d10*/  BSYNC B0 ;  /* 0x0000000000007941 */ /* 0x000fea0003800000 */
.L_x_496:
        /* <DEDUP_REMOVED lines=11> */
.L_x_499:
[----:B------:R-:W-:Y:S05]  /*12dd0*/  BSYNC B0 ;  /* 0x0000000000007941 */ /* 0x000fea0003800000 */
.L_x_498:
[----:B------:R-:W-:Y:S01]  /*12de0*/  LOP3.LUT P5, RZ, R2, 0x20, RZ, 0xc0, !PT ;  /* 0x0000002002ff7812 */ /* 0x000fe200078ac0ff */
[----:B-----5:R-:W-:Y:S01]  /*12df0*/  HADD2.F32 R2, -RZ, R217.H0_H0 ;  /* 0x200000d9ff027230 */ /* 0x020fe20000004100 */
[----:B------:R-:W-:Y:S04]  /*12e00*/  BSSY B0, `(.L_x_500) ;  /* 0x000000b000007945 */ /* 0x000fe80003800000 */
[----:B------:R-:W-:-:S04]  /*12e10*/  FMUL R2, R2, UR8 ;  /* 0x0000000802027c20 */ /* 0x000fc80008400000 */
[----:B------:R-:W-:-:S05]  /*12e20*/  FFMA R2, R75, UR13, R2 ;  /* 0x0000000d4b027c23 */ /* 0x000fca0008000002 */
[----:B------:R-:W-:Y:S01]  /*12e30*/  F2FP.F16.F32.PACK_AB R3, RZ, R2 ;  /* 0x00000002ff03723e */ /* 0x000fe200000000ff */
[----:B------:R-:W-:-:S03]  /*12e40*/  VIADD R2, R4, UR23 ;  /* 0x0000001704027c36 */ /* 0x000fc60008000000 */
[----:B------:R-:W-:Y:S01]  /*12e50*/  PRMT R10, R3, 0x7610, R10 ;  /* 0x00007610030a7816 */ /* 0x000fe2000000000a */
[----:B------:R-:W-:-:S05]  /*12e60*/  @P4 IMAD.MOV.U32 R3, RZ, RZ, R7 ;  /* 0x000000ffff034224 */ /* 0x000fca00078e0007 */
[----:B------:R0:W-:Y:S01]  /*12e70*/  @P4 STG.E.U16 desc[UR24][R2.64+0xc2], R10 ;  /* 0x0000c20a02004986 */ /* 0x0001e2000c101518 */
[----:B------:R-:W-:-:S13]  /*12e80*/  ISETP.GT.AND P4, PT, R0, 0xc0, P5 ;  /* 0x000000c00000780c */ /* 0x000fda0002f84270 */
[----:B0-----:R-:W-:Y:S05]  /*12e90*/  @!P4 BRA `(.L_x_501) ;  /* 0x000000000004c947 */ /* 0x001fea0003800000 */
[----:B------:R0:W5:Y:S02]  /*12ea0*/  LDG.E.LTC128B.U16 R217, desc[UR24][R222.64+0xd0] ;  /* 0x0000d018ded97981 */ /* 0x000164000c1e1520 */
.L_x_501:
[----:B------:R-:W-:Y:S05]  /*12eb0*/  BSYNC B0 ;  /* 0x0000000000007941 */ /* 0x000fea0003800000 */
.L_x_500:
[----:B-----5:R-:W-:Y:S01]  /*12ec0*/  HADD2.F32 R2, -RZ, R217.H0_H0 ;  /* 0x200000d9ff027230 */ /* 0x020fe20000004100 */
[----:B------:R-:W-:Y:S04]  /*12ed0*/  BSSY B0, `(.L_x_502) ;  /* 0x000000b000007945 */ /* 0x000fe80003800000 */
[----:B------:R-:W-:Y:S01]  /*12ee0*/  FMUL R3, R2, UR8 ;  /* 0x0000000802037c20 */ /* 0x000fe20008400000 */
[----:B------:R-:W-:-:S03]  /*12ef0*/  @P4 IMAD.MOV.U32 R2, RZ, RZ, R4 ;  /* 0x000000ffff024224 */ /* 0x000fc600078e0004 */
        /* <DEDUP_REMOVED lines=8> */
.L_x_503:
[----:B------:R-:W-:Y:S05]  /*12f80*/  BSYNC B0 ;  /* 0x0000000000007941 */ /* 0x000fea0003800000 */
.L_x_502:
[----:B-----5:R-:W-:Y:S01]  /*12f90*/  HADD2.F32 R2, -RZ, R217.H0_H0 ;  /* 0x200000d9ff027230 */ /* 0x020fe20000004100 */
[----:B------:R-:W-:Y:S01]  /*12fa0*/  ISETP.GT.AND P5, PT, R0, 0xc8, P5 ;  /* 0x000000c80000780c */ /* 0x000fe20002fa4270 */
[----:B------:R-:W-:Y:S01]  /*12fb0*/  @P4 IMAD.MOV.U32 R3, RZ, RZ, R9 ;  /* 0x000000ffff034224 */ /* 0x000fe200078e0009 */
[----:B------:R-:W-:Y:S02]  /*12fc0*/  BSSY B0, `(.L_x_504) ;  /* 0x0000009000007945 */ /* 0x000fe40003800000 */
[----:B------:R-:W-:-:S04]  /*12fd0*/  FMUL R2, R2, UR8 ;  /* 0x0000000802027c20 */ /* 0x000fc80008400000 */
[----:B------:R-:W-:-:S05]  /*12fe0*/  FFMA R2, R77, UR13, R2 ;  /* 0x0000000d4d027c23 */ /* 0x000fca0008000002 */
[----:B------:R-:W-:-:S04]  /*12ff0*/  F2FP.F16.F32.PACK_AB R2, RZ, R2 ;  /* 0x00000002ff02723e */ /* 0x000fc800000000ff */
[----:B------:R-:W-:Y:S01]  /*13000*/  PRMT R10, R2, 0x7610, R10 ;  /* 0x00007610020a7816 */ /* 0x000fe2000000000a */
[----:B------:R-:W-:-:S05]  /*13010*/  @P4 IMAD.MOV.U32 R2, RZ, RZ, R4 ;  /* 0x000000ffff024224 */ /* 0x000fca00078e0004 */
[----:B------:R0:W-:Y:S01]  /*13020*/  @P4 STG.E.U16 desc[UR24][R2.64+0xd2], R10 ;  /* 0x0000d20a02004986 */ /* 0x0001e2000c101518 */
[----:B------:R-:W-:Y:S05]  /*13030*/  @!P5 BRA `(.L_x_505) ;  /* 0x000000000004d947 */ /* 0x000fea0003800000 */
[----:B------:R0:W5:Y:S02]  /*13040*/  LDG.E.LTC128B.U16 R217, desc[UR24][R22.64+0xd0] ;  /* 0x0000d01816d97981 */ /* 0x000164000c1e1520 */
.L_x_505:
[----:B------:R-:W-:Y:S05]  /*13050*/  BSYNC B0 ;  /* 0x0000000000007941 */ /* 0x000fea0003800000 */
.L_x_504:
[----:B0----5:R-:W-:Y:S01]  /*13060*/  HADD2.F32 R2, -RZ, R217.H0_H0 ;  /* 0x200000d9ff027230 */ /* 0x021fe20000004100 */
[----:B------:R-:W-:Y:S01]  /*13070*/  ISETP.GT.AND P4, PT, R0, 0xc8, P6 ;  /* 0x000000c80000780c */ /* 0x000fe20003784270 */
[----:B------:R-:W-:Y:S03]  /*13080*/  BSSY B0, `(.L_x_506) ;  /* 0x000000a000007945 */ /* 0x000fe60003800000 */
[----:B------:R-:W-:Y:S01]  /*13090*/  FMUL R3, R2, UR8 ;  /* 0x0000000802037c20 */ /* 0x000fe20008400000 */
[----:B------:R-:W-:-:S03]  /*130a0*/  VIADD R2, R4, UR23 ;  /* 0x0000001704027c36 */ /* 0x000fc60008000000 */
[----:B------:R-:W-:-:S05]  /*130b0*/  FFMA R3, R78, UR13, R3 ;  /* 0x0000000d4e037c23 */ /* 0x000fca0008000003 */
[----:B------:R-:W-:-:S04]  /*130c0*/  F2FP.F16.F32.PACK_AB R3, RZ, R3 ;  /* 0x00000003ff03723e */ /* 0x000fc800000000ff */
[----:B------:R-:W-:Y:S01]  /*130d0*/  PRMT R10, R3, 0x7610, R10 ;  /* 0x00007610030a7816 */ /* 0x000fe2000000000a */
[----:B------:R-:W-:-:S05]  /*130e0*/  @P5 IMAD.MOV.U32 R3, RZ, RZ, R7 ;  /* 0x000000ffff035224 */ /* 0x000fca00078e0007 */
[----:B------:R0:W-:Y:S01]  /*130f0*/  @P5 STG.E.U16 desc[UR24][R2.64+0xd0], R10 ;  /* 0x0000d00a02005986 */ /* 0x0001e2000c101518 */
[----:B------:R-:W-:Y:S05]  /*13100*/  @!P4 BRA `(.L_x_507) ;  /* 0x000000000004c947 */ /* 0x000fea0003800000 */
[----:B------:R0:W5:Y:S02]  /*13110*/  LDG.E.LTC128B.U16 R217, desc[UR24][R22.64+0xd2] ;  /* 0x0000d21816d97981 */ /* 0x000164000c1e1520 */
.L_x_507:
[----:B------:R-:W-:Y:S05]  /*13120*/  BSYNC B0 ;  /* 0x0000000000007941 */ /* 0x000fea0003800000 */
.L_x_506:
[----:B0----5:R-:W-:Y:S01]  /*13130*/  HADD2.F32 R2, -RZ, R217.H0_H0 ;  /* 0x200000d9ff027230 */ /* 0x021fe20000004100 */
[----:B------:R-:W-:Y:S01]  /*13140*/  ISETP.GT.AND P5, PT, R0, 0xc0, P3 ;  /* 0x000000c00000780c */ /* 0x000fe20001fa4270 */
[----:B------:R-:W-:Y:S03]  /*13150*/  BSSY B0, `(.L_x_508) ;  /* 0x000000a000007945 */ /* 0x000fe60003800000 */
[----:B------:R-:W-:-:S04]  /*13160*/  FMUL R2, R2, UR8 ;  /* 0x0000000802027c20 */ /* 0x000fc80008400000 */
[----:B------:R-:W-:-:S05]  /*13170*/  FFMA R2, R79, UR13, R2 ;  /* 0x0000000d4f027c23 */ /* 0x000fca0008000002 */
[----:B------:R-:W-:Y:S01]  /*13180*/  F2FP.F16.F32.PACK_AB R3, RZ, R2 ;  /* 0x00000002ff03723e */ /* 0x000fe200000000ff */
[----:B------:R-:W-:-:S03]  /*13190*/  VIADD R2, R4, UR23 ;  /* 0x0000001704027c36 */ /* 0x000fc60008000000 */
[----:B------:R-:W-:Y:S01]  /*131a0*/  PRMT R10, R3, 0x7610, R10 ;  /* 0x00007610030a7816 */ /* 0x000fe2000000000a */
[----:B------:R-:W-:-:S05]  /*131b0*/  @P4 IMAD.MOV.U32 R3, RZ, RZ, R7 ;  /* 0x000000ffff034224 */ /* 0x000fca00078e0007 */
[----:B------:R0:W-:Y:S01]  /*131c0*/  @P4 STG.E.U16 desc[UR24][R2.64+0xd2], R10 ;  /* 0x0000d20a02004986 */ /* 0x0001e2000c101518 */
[----:B------:R-:W-:Y:S05]  /*131d0*/  @!P5 BRA `(.L_x_509) ;  /* 0x000000000004d947 */ /* 0x000fea0003800000 */
[----:B------:R0:W5:Y:S02]  /*131e0*/  LDG.E.LTC128B.U16 R217, desc[UR24][R222.64+0xe0] ;  /* 0x0000e018ded97981 */ /* 0x000164000c1e1520 */
.L_x_509:
[----:B------:R-:W-:Y:S05]  /*131f0*/  BSYNC B0 ;  /* 0x0000000000007941 */ /* 0x000fea0003800000 */
.L_x_508:
[----:B0----5:R-:W-:Y:S01]  /*13200*/  HADD2.F32 R2, -RZ, R217.H0_H0 ;  /* 0x200000d9ff027230 */ /* 0x021fe20000004100 */
[----:B------:R-:W-:Y:S01]  /*13210*/  ISETP.GT.AND P4, PT, R0, 0xc0, P2 ;  /* 0x000000c00000780c */ /* 0x000fe20001784270 */
[----:B------:R-:W-:Y:S03]  /*13220*/  BSSY B0, `(.L_x_510) ;  /* 0x000000a000007945 */ /* 0x000fe60003800000 */
[----:B------:R-:W-:Y:S01]  /*13230*/  FMUL R3, R2, UR8 ;  /* 0x0000000802037c20 */ /* 0x000fe20008400000 */
[----:B------:R-:W-:-:S03]  /*13240*/  @P5 IMAD.MOV.U32 R2, RZ, RZ, R4 ;  /* 0x000000ffff025224 */ /* 0x000fc600078e0004 */
[----:B------:R-:W-:-:S05]  /*13250*/  FFMA R3, R80, UR13, R3 ;  /* 0x0000000d50037c23 */ /* 0x000fca0008000003 */
[----:B------:R-:W-:-:S04]  /*13260*/  F2FP.F16.F32.PACK_AB R3, RZ, R3 ;  /* 0x00000003ff03723e */ /* 0x000fc800000000ff */
[----:B------:R-:W-:Y:S01]  /*13270*/  PRMT R10, R3, 0x7610, R10 ;  /* 0x00007610030a7816 */ /* 0x000fe2000000000a */
[----:B------:R-:W-:-:S05]  /*13280*/  @P5 IMAD.MOV.U32 R3, RZ, RZ, R9 ;  /* 0x000000ffff035224 */ /* 0x000fca00078e0009 */
[----:B------:R0:W-:Y:S01]  /*13290*/  @P5 STG.E.U16 desc[UR24][R2.64+0xe0], R10 ;  /* 0x0000e00a02005986 */ /* 0x0001e2000c101518 */
[----:B------:R-:W-:Y:S05]  /*132a0*/  @!P4 BRA `(.L_x_511) ;  /* 0x000000000004c947 */ /* 0x000fea0003800000 */
[----:B------:R0:W5:Y:S02]  /*132b0*/  LDG.E.LTC128B.U16 R217, desc[UR24][R222.64+0xe2] ;  /* 0x0000e218ded97981 */ /* 0x000164000c1e1520 */
.L_x_511:
[----:B------:R-:W-:Y:S05]  /*132c0*/  BSYNC B0 ;  /* 0x0000000000007941 */ /* 0x000fea0003800000 */
.L_x_510:
[----:B0----5:R-:W-:Y:S01]  /*132d0*/  HADD2.F32 R2, -RZ, R217.H0_H0 ;  /* 0x200000d9ff027230 */ /* 0x021fe20000004100 */
        /* <DEDUP_REMOVED lines=11> */
.L_x_513:
[----:B------:R-:W-:Y:S05]  /*13390*/  BSYNC B0 ;  /* 0x0000000000007941 */ /* 0x000fea0003800000 */
.L_x_512:
        /* <DEDUP_REMOVED lines=12> */
.L_x_515:
[----:B------:R-:W-:Y:S05]  /*13460*/  BSYNC B0 ;  /* 0x0000000000007941 */ /* 0x000fea0003800000 */
.L_x_514:
[----:B0----5:R-:W-:Y:S01]  /*13470*/  HADD2.F32 R2, -RZ, R217.H0_H0 ;  /* 0x200000d9ff027230 */ /* 0x021fe20000004100 */
[----:B------:R-:W-:Y:S01]  /*13480*/  ISETP.GT.AND P3, PT, R0, 0xc0, P1 ;  /* 0x000000c00000780c */ /* 0x000fe20000f64270 */
[----:B------:R-:W-:Y:S03]  /*13490*/  BSSY B0, `(.L_x_516) ;  /* 0x000000a000007945 */ /* 0x000fe60003800000 */
[----:B------:R-:W-:-:S04]  /*134a0*/  FMUL R2, R2, UR8 ;  /* 0x0000000802027c20 */ /* 0x000fc80008400000 */
[----:B------:R-:W-:-:S05]  /*134b0*/  FFMA R2, R83, UR13, R2 ;  /* 0x0000000d53027c23 */ /* 0x000fca0008000002 */
[----:B------:R-:W-:Y:S01]  /*134c0*/  F2FP.F16.F32.PACK_AB R3, RZ, R2 ;  /* 0x00000002ff03723e */ /* 0x000fe200000000ff */
[----:B------:R-:W-:-:S03]  /*134d0*/  VIADD R2, R4, UR23 ;  /* 0x0000001704027c36 */ /* 0x000fc60008000000 */
[----:B------:R-:W-:Y:S02]  /*134e0*/  PRMT R10, R3, 0x7610, R10 ;  /* 0x00007610030a7816 */ /* 0x000fe4000000000a */
[----:B------:R-:W-:-:S05]  /*134f0*/  @P2 MOV R3, R7 ;  /* 0x0000000700032202 */ /* 0x000fca0000000f00 */
[----:B------:R0:W-:Y:S01]  /*13500*/  @P2 STG.E.U16 desc[UR24][R2.64+0xe2], R10 ;  /* 0x0000e20a02002986 */ /* 0x0001e2000c101518 */
[----:B------:R-:W-:Y:S05]  /*13510*/  @!P3 BRA `(.L_x_517) ;  /* 0x000000000004b947 */ /* 0x000fea0003800000 */
[----:B------:R0:W5:Y:S02]  /*13520*/  LDG.E.LTC128B.U16 R217, desc[UR24][R222.64+0xf0] ;  /* 0x0000f018ded97981 */ /* 0x000164000c1e1520 */
.L_x_517:
[----:B------:R-:W-:Y:S05]  /*13530*/  BSYNC B0 ;  /* 0x0000000000007941 */ /* 0x000fea0003800000 */
.L_x_516:
        /* <DEDUP_REMOVED lines=12> */
.L_x_519:
[----:B------:R-:W-:Y:S05]  /*13600*/  BSYNC B0 ;  /* 0x0000000000007941 */ /* 0x000fea0003800000 */
.L_x_518:
[----:B0----5:R-:W-:Y:S01]  /*13610*/  HADD2.F32 R2, -RZ, R217.H0_H0 ;  /* 0x200000d9ff027230 */ /* 0x021fe20000004100 */
[----:B------:R-:W-:Y:S01]  /*13620*/  ISETP.GT.AND P1, PT, R0, 0xc8, P1 ;  /* 0x000000c80000780c */ /* 0x000fe20000f24270 */
[----:B------:R-:W-:Y:S01]  /*13630*/  @P2 IMAD.MOV.U32 R8, RZ, RZ, R4 ;  /* 0x000000ffff082224 */ /* 0x000fe200078e0004 */
[----:B------:R-:W-:Y:S02]  /*13640*/  BSSY B0, `(.L_x_520) ;  /* 0x0000007000007945 */ /* 0x000fe40003800000 */
[----:B------:R-:W-:-:S04]  /*13650*/  FMUL R2, R2, UR8 ;  /* 0x0000000802027c20 */ /* 0x000fc80008400000 */
[----:B------:R-:W-:-:S05]  /*13660*/  FFMA R2, R85, UR13, R2 ;  /* 0x0000000d55027c23 */ /* 0x000fca0008000002 */
[----:B------:R-:W-:-:S05]  /*13670*/  F2FP.F16.F32.PACK_AB R2, RZ, R2 ;  /* 0x00000002ff02723e */ /* 0x000fca00000000ff */
[----:B------:R0:W-:Y:S01]  /*13680*/  @P2 STG.E.U16 desc[UR24][R8.64+0xf2], R2 ;  /* 0x0000f20208002986 */ /* 0x0001e2000c101518 */
[----:B------:R-:W-:Y:S05]  /*13690*/  @!P1 BRA `(.L_x_521) ;  /* 0x0000000000049947 */ /* 0x000fea0003800000 */
[----:B------:R0:W5:Y:S02]  /*136a0*/  LDG.E.LTC128B.U16 R217, desc[UR24][R22.64+0xf0] ;  /* 0x0000f01816d97981 */ /* 0x000164000c1e1520 */
.L_x_521:
[----:B------:R-:W-:Y:S05]  /*136b0*/  BSYNC B0 ;  /* 0x0000000000007941 */ /* 0x000fea0003800000 */
.L_x_520:
        /* <DEDUP_REMOVED lines=12> */
.L_x_523:
[----:B------:R-:W-:Y:S05]  /*13780*/  BSYNC B0 ;  /* 0x0000000000007941 */ /* 0x000fea0003800000 */
.L_x_522:
[----:B-----5:R-:W-:Y:S02]  /*13790*/  HADD2.F32 R217, -RZ, R217.H0_H0 ;  /* 0x200000d9ffd97230 */ /* 0x020fe40000004100 */
[----:B------:R-:W-:-:S03]  /*137a0*/  VIADD R4, R4, UR23 ;  /* 0x0000001704047c36 */ /* 0x000fc60008000000 */
[----:B0-----:R-:W-:-:S04]  /*137b0*/  FMUL R0, R217, UR8 ;  /* 0x00000008d9007c20 */ /* 0x001fc80008400000 */
[----:B------:R-:W-:Y:S01]  /*137c0*/  FFMA R0, R87, UR13, R0 ;  /* 0x0000000d57007c23 */ /* 0x000fe20008000000 */
[----:B------:R-:W-:Y:S06]  /*137d0*/  @!P0 EXIT ;  /* 0x000000000000894d */ /* 0x000fec0003800000 */
[----:B------:R-:W-:Y:S01]  /*137e0*/  F2FP.F16.F32.PACK_AB R0, RZ, R0 ;  /* 0x00000000ff00723e */ /* 0x000fe200000000ff */
[----:B------:R-:W-:-:S05]  /*137f0*/  IMAD.MOV.U32 R5, RZ, RZ, R7 ;  /* 0x000000ffff057224 */ /* 0x000fca00078e0007 */
[----:B------:R-:W-:Y:S01]  /*13800*/  STG.E.U16 desc[UR24][R4.64+0xf2], R0 ;  /* 0x0000f20004007986 */ /* 0x000fe2000c101518 */
[----:B------:R-:W-:Y:S05]  /*13810*/  EXIT ;  /* 0x000000000000794d */ /* 0x000fea0003800000 */
.L_x_21:
[----:B------:R-:W2:Y:S01]  /*13820*/  LDL.LU R8, [R1+0xc] ;  /* 0x00000c0001087983 */ /* 0x000ea20000300800 */
[----:B------:R-:W-:-:S03]  /*13830*/  ULDC.64 UR4, c[0x0][0x5c8] ;  /* 0x0001720000047ab9 */ /* 0x000fc60000000a00 */
[----:B------:R-:W3:Y:S04]  /*13840*/  LDL.LU R9, [R1+0x18] ;  /* 0x0000180001097983 */ /* 0x000ee80000300800 */
[----:B------:R-:W4:Y:S04]  /*13850*/  LDL.LU R11, [R1+0x20] ;  /* 0x00002000010b7983 */ /* 0x000f280000300800 */
[----:B------:R-:W5:Y:S04]  /*13860*/  LDL.LU R12, [R1+0x38] ;  /* 0x00003800010c7983 */ /* 0x000f680000300800 */
        /* <DEDUP_REMOVED lines=36> */
[----:B------:R-:W5:Y:S01]  /*13ab0*/  LDL.LU R216, [R1+0xdc] ;  /* 0x0000dc0001d87983 */ /* 0x000f620000300800 */
[----:B------:R-:W-:-:S03]  /*13ac0*/  LEA R4, P1, R6, UR4, 0x1 ;  /* 0x0000000406047c11 */ /* 0x000fc6000f8208ff */
[----:B------:R-:W5:Y:S04]  /*13ad0*/  LDL.LU R23, [R1+0xe0] ;  /* 0x0000e00001177983 */ /* 0x000f680000300800 */
[----:B------:R-:W5:Y:S04]  /*13ae0*/  LDL.LU R22, [R1+0xe4] ;  /* 0x0000e40001167983 */ /* 0x000f680000300800 */
[----:B------:R-:W5:Y:S04]  /*13af0*/  LDL.LU R21, [R1+0xe8] ;  /* 0x0000e80001157983 */ /* 0x000f680000300800 */
[----:B------:R-:W5:Y:S01]  /*13b00*/  LDL.LU R20, [R1+0xec] ;  /* 0x0000ec0001147983 */ /* 0x000f620000300800 */
[----:B------:R-:W-:-:S03]  /*13b10*/  LEA.HI.X R5, R6, UR5, R2, 0x1, P1 ;  /* 0x0000000506057c11 */ /* 0x000fc600088f0c02 */
[----:B------:R-:W5:Y:S04]  /*13b20*/  LDL.LU R19, [R1+0xf0] ;  /* 0x0000f00001137983 */ /* 0x000f680000300800 */
[----:B------:R-:W5:Y:S04]  /*13b30*/  LDL.LU R18, [R1+0xf4] ;  /* 0x0000f40001127983 */ /* 0x000f680000300800 */
[----:B------:R-:W5:Y:S04]  /*13b40*/  LDL.LU R17, [R1+0xf8] ;  /* 0x0000f80001117983 */ /* 0x000f680000300800 */
[----:B------:R-:W5:Y:S04]  /*13b50*/  LDL.LU R16, [R1+0xfc] ;  /* 0x0000fc0001107983 */ /* 0x000f680000300800 */
[----:B------:R-:W3:Y:S04]  /*13b60*/  LDL.LU R2, [R1+0x4] ;  /* 0x0000040001027983 */ /* 0x000ee80000300800 */
[----:B------:R-:W4:Y:S04]  /*13b70*/  LDL.LU R6, [R1] ;  /* 0x0000000001067983 */ /* 0x000f280000300800 */
[----:B------:R-:W5:Y:S01]  /*13b80*/  LDL.LU R7, [R1+0x8] ;  /* 0x0000080001077983 */ /* 0x000f620000300800 */
[----:B------:R-:W-:Y:S01]  /*13b90*/  ISETP.GT.AND P2, PT, R3, 0x1, PT ;  /* 0x000000010300780c */ /* 0x000fe20003f44270 */
[----:B------:R-:W-:-:S02]  /*13ba0*/  USHF.L.U32 UR5, UR6, 0x1, URZ ;  /* 0x0000000106057899 */ /* 0x000fc4000800063f */
[----:B------:R-:W-:Y:S01]  /*13bb0*/  USHF.L.U64.HI UR4, UR6, 0x1, UR9 ;  /* 0x0000000106047899 */ /* 0x000fe20008010209 */
[----:B------:R-:W-:Y:S01]  /*13bc0*/  ISETP.GT.AND P1, PT, R0, RZ, P2 ;  /* 0x000000ff0000720c */ /* 0x000fe20001724270 */
[----:B--2---:R-:W-:-:S05]  /*13bd0*/  FMUL R8, R8, UR13 ;  /* 0x0000000d08087c20 */ /* 0x004fca0008400000 */
[----:B------:R-:W-:Y:S01]  /*13be0*/  F2FP.F16.F32.PACK_AB R8, RZ, R8 ;  /* 0x00000008ff08723e */ /* 0x000fe200000000ff */
[----:B---3--:R-:W-:Y:S01]  /*13bf0*/  FMUL R2, R2, UR13 ;  /* 0x0000000d02027c20 */ /* 0x008fe20008400000 */
[----:B----4-:R-:W-:-:S04]  /*13c00*/  FMUL R6, R6, UR13 ;  /* 0x0000000d06067c20 */ /* 0x010fc80008400000 */
[----:B------:R-:W-:Y:S01]  /*13c10*/  F2FP.F16.F32.PACK_AB R2, RZ, R2 ;  /* 0x00000002ff02723e */ /* 0x000fe200000000ff */
[----:B-----5:R-:W-:Y:S01]  /*13c20*/  FMUL R7, R7, UR13 ;  /* 0x0000000d07077c20 */ /* 0x020fe20008400000 */
[----:B------:R-:W-:-:S03]  /*13c30*/  F2FP.F16.F32.PACK_AB R6, RZ, R6 ;  /* 0x00000006ff06723e */ /* 0x000fc600000000ff */
[----:B------:R1:W-:Y:S01]  /*13c40*/  @P1 STG.E.U16 desc[UR24][R4.64+0x2], R2 ;  /* 0x0000020204001986 */ /* 0x0003e2000c101518 */
[----:B------:R-:W-:Y:S02]  /*13c50*/  ISETP.GT.AND P1, PT, R0, 0x8, P5 ;  /* 0x000000080000780c */ /* 0x000fe40002f24270 */
[----:B------:R-:W-:Y:S01]  /*13c60*/  F2FP.F16.F32.PACK_AB R7, RZ, R7 ;  /* 0x00000007ff07723e */ /* 0x000fe200000000ff */
[----:B------:R2:W-:Y:S03]  /*13c70*/  @P0 STG.E.U16 desc[UR24][R4.64], R6 ;  /* 0x0000000604000986 */ /* 0x0005e6000c101518 */
[----:B-1----:R-:W-:Y:S02]  /*13c80*/  PRMT R2, R7, 0x7610, R2 ;  /* 0x0000761007027816 */ /* 0x002fe40000000002 */
[----:B--2---:R-:W-:-:S04]  /*13c90*/  IADD3 R6, P0, R4, UR5, RZ ;  /* 0x0000000504067c10 */ /* 0x004fc8000ff1e0ff */
[----:B------:R-:W-:-:S05]  /*13ca0*/  IADD3.X R7, R5, UR4, RZ, P0, !PT ;  /* 0x0000000405077c10 */ /* 0x000fca00087fe4ff */
[----:B------:R1:W-:Y:S04]  /*13cb0*/  @P1 STG.E.U16 desc[UR24][R6.64], R2 ;  /* 0x0000000206001986 */ /* 0x0003e8000c101518 */
[----:B-1----:R-:W2:Y:S01]  /*13cc0*/  LDL.LU R2, [R1+0x10] ;  /* 0x0000100001027983 */ /* 0x002ea20000300800 */
[----:B------:R-:W-:Y:S01]  /*13cd0*/  ISETP.GT.AND P0, PT, R0, 0x8, P2 ;  /* 0x000000080000780c */ /* 0x000fe20001704270 */
[----:B------:R-:W-:-:S12]  /*13ce0*/  FMUL R9, R9, UR13 ;  /* 0x0000000d09097c20 */ /* 0x000fd80008400000 */
[----:B------:R1:W-:Y:S04]  /*13cf0*/  @P0 STG.E.U16 desc[UR24][R6.64+0x2], R8 ;  /* 0x0000020806000986 */ /* 0x0003e8000c101518 */
[----:B-1----:R-:W3:Y:S01]  /*13d00*/  LDL.LU R8, [R1+0x14] ;  /* 0x0000140001087983 */ /* 0x002ee20000300800 */
[C---:B------:R-:W-:Y:S02]  /*13d10*/  ISETP.GT.AND P2, PT, R3.reuse, 0x8, PT ;  /* 0x000000080300780c */ /* 0x040fe40003f44270 */
[----:B------:R-:W-:Y:S02]  /*13d20*/  ISETP.GT.AND P3, PT, R3, 0x9, PT ;  /* 0x000000090300780c */ /* 0x000fe40003f64270 */
[C---:B------:R-:W-:Y:S02]  /*13d30*/  ISETP.GT.AND P0, PT, R0.reuse, RZ, P2 ;  /* 0x000000ff0000720c */ /* 0x040fe40001704270 */
[----:B------:R-:W-:-:S02]  /*13d40*/  ISETP.GT.AND P1, PT, R0, RZ, P3 ;  /* 0x000000ff0000720c */ /* 0x000fc40001f24270 */
[----:B------:R-:W-:Y:S01]  /*13d50*/  ISETP.GT.AND P2, PT, R0, 0x8, P2 ;  /* 0x000000080000780c */ /* 0x000fe20001744270 */
[----:B--2---:R-:W-:-:S05]  /*13d60*/  FMUL R2, R2, UR13 ;  /* 0x0000000d02027c20 */ /* 0x004fca0008400000 */
[----:B------:R-:W-:-:S04]  /*13d70*/  F2FP.F16.F32.PACK_AB R2, RZ, R2 ;  /* 0x00000002ff02723e */ /* 0x000fc800000000ff */
[----:B------:R-:W-:Y:S02]  /*13d80*/  PRMT R10, R2, 0x7610, R10 ;  /* 0x00007610020a7816 */ /* 0x000fe4000000000a */
[----:B------:R-:W-:Y:S02]  /*13d90*/  F2FP.F16.F32.PACK_AB R2, RZ, R9 ;  /* 0x00000009ff02723e */ /* 0x000fe400000000ff */
[----:B------:R-:W2:Y:S04]  /*13da0*/  LDL.LU R9, [R1+0x1c] ;  /* 0x00001c0001097983 */ /* 0x000ea80000300800 */
[----:B------:R1:W-:Y:S01]  /*13db0*/  @P0 STG.E.U16 desc[UR24][R4.64+0x10], R10 ;  /* 0x0000100a04000986 */ /* 0x0003e2000c101518 */
[----:B---3--:R-:W-:Y:S01]  /*13dc0*/  FMUL R8, R8, UR13 ;  /* 0x0000000d08087c20 */ /* 0x008fe20008400000 */
[----:B------:R-:W-:-:S04]  /*13dd0*/  ISETP.GT.AND P0, PT, R0, 0x8, P3 ;  /* 0x000000080000780c */ /* 0x000fc80001f04270 */
[----:B------:R-:W-:-:S05]  /*13de0*/  F2FP.F16.F32.PACK_AB R8, RZ, R8 ;  /* 0x00000008ff08723e */ /* 0x000fca00000000ff */
[----:B------:R3:W-:Y:S04]  /*13df0*/  @P1 STG.E.U16 desc[UR24][R4.64+0x12], R8 ;  /* 0x0000120804001986 */ /* 0x0007e8000c101518 */
[----:B------:R2:W-:Y:S01]  /*13e00*/  @P2 STG.E.U16 desc[UR24][R6.64+0x10], R2 ;  /* 0x0000100206002986 */ /* 0x0005e2000c101518 */
[----:B------:R-:W-:Y:S01]  /*13e10*/  ISETP.GT.AND P3, PT, R3, 0x10, PT ;  /* 0x000000100300780c */ /* 0x000fe20003f64270 */
[----:B------:R-:W-:Y:S01]  /*13e20*/  USHF.L.U32 UR11, UR14, 0x1, URZ ;  /* 0x000000010e0b7899 */ /* 0x000fe2000800063f */
[----:B-1----:R-:W-:Y:S01]  /*13e30*/  IMAD.U32 R10, RZ, RZ, UR5 ;  /* 0x00000005ff0a7e24 */ /* 0x002fe2000f8e00ff */
[----:B------:R-:W-:Y:S02]  /*13e40*/  USHF.L.U32 UR16, UR18, 0x8, URZ ;  /* 0x0000000812107899 */ /* 0x000fe4000800063f */
[----:B------:R-:W-:-:S02]  /*13e50*/  USHF.L.U64.HI UR10, UR14, 0x1, UR21 ;  /* 0x000000010e0a7899 */ /* 0x000fc40008010215 */
[----:B------:R-:W-:Y:S02]  /*13e60*/  USHF.L.U64.HI UR12, UR18, 0x8, UR19 ;  /* 0x00000008120c7899 */ /* 0x000fe40008010213 */
[----:B---3--:R-:W-:Y:S02]  /*13e70*/  IMAD.U32 R8, RZ, RZ, UR16 ;  /* 0x00000010ff087e24 */ /* 0x008fe4000f8e00ff */
[----:B--2---:R-:W-:-:S05]  /*13e80*/  FMUL R2, R9, UR13 ;  /* 0x0000000d09027c20 */ /* 0x004fca0008400000 */
[----:B------:R-:W-:-:S05]  /*13e90*/  F2FP.F16.F32.PACK_AB R2, RZ, R2 ;  /* 0x00000002ff02723e */ /* 0x000fca00000000ff */
[----:B------:R1:W-:Y:S01]  /*13ea0*/  @P0 STG.E.U16 desc[UR24][R6.64+0x12], R2 ;  /* 0x0000120206000986 */ /* 0x0003e2000c101518 */
[----:B------:R-:W-:Y:S01]  /*13eb0*/  ISETP.GT.AND P0, PT, R0, RZ, P3 ;  /* 0x000000ff0000720c */ /* 0x000fe20001f04270 */
[----:B-1----:R-:W-:-:S05]  /*13ec0*/  FMUL R2, R11, UR13 ;  /* 0x0000000d0b027c20 */ /* 0x002fca0008400000 */
[----:B------:R-:W-:-:S07]  /*13ed0*/  F2FP.F16.F32.PACK_AB R2, RZ, R2 ;  /* 0x00000002ff02723e */ /* 0x000fce00000000ff */
[----:B------:R1:W-:Y:S01]  /*13ee0*/  @P0 STG.E.U16 desc[UR24][R4.64+0x20], R2 ;  /* 0x0000200204000986 */ /* 0x0003e2000c101518 */
[----:B------:R-:W-:Y:S01]  /*13ef0*/  IADD3 R10, P0, P1, R10, UR11, R4 ;  /* 0x0000000b0a0a7c10 */ /* 0x000fe2000f91e004 */
[----:B-1----:R-:W-:-:S05]  /*13f00*/  IMAD.U32 R2, RZ, RZ, UR4 ;  /* 0x00000004ff027e24 */ /* 0x002fca000f8e00ff */
[----:B------:R-:W-:Y:S01]  /*13f10*/  IADD3.X R11, R2, UR10, R5, P0, P1 ;  /* 0x0000000a020b7c10 */ /* 0x000fe200087e2405 */
[----:B------:R-:W-:Y:S01]  /*13f20*/  IMAD.U32 R2, RZ, RZ, UR12 ;  /* 0x0000000cff027e24 */ /* 0x000fe2000f8e00ff */
[----:B------:R-:W-:-:S04]  /*13f30*/  IADD3 R8, P0, P1, R4, UR5, R8 ;  /* 0x0000000504087c10 */ /* 0x000fc8000f91e008 */
[----:B------:R-:W-:Y:S02]  /*13f40*/  IADD3.X R9, R5, UR4, R2, P0, P1 ;  /* 0x0000000405097c10 */ /* 0x000fe400087e2402 */
[----:B------:R-:W2:Y:S01]  /*13f50*/  LDL.LU R2, [R1+0x24] ;  /* 0x0000240001027983 */ /* 0x000ea20000300800 */
[----:B------:R-:W-:-:S04]  /*13f60*/  ISETP.GT.AND P2, PT, R3, 0x11, PT ;  /* 0x000000110300780c */ /* 0x000fc80003f44270 */
[----:B------:R-:W-:Y:S01]  /*13f70*/  ISETP.GT.AND P0, PT, R0, RZ, P2 ;  /* 0x000000ff0000720c */ /* 0x000fe20001704270 */
[----:B--2---:R-:W-:-:S05]  /*13f80*/  FMUL R2, R2, UR13 ;  /* 0x0000000d02027c20 */ /* 0x004fca0008400000 */
[----:B------:R-:W-:-:S07]  /*13f90*/  F2FP.F16.F32.PACK_AB R2, RZ, R2 ;  /* 0x00000002ff02723e */ /* 0x000fce00000000ff */
[----:B------:R1:W-:Y:S04]  /*13fa0*/  @P0 STG.E.U16 desc[UR24][R4.64+0x22], R2 ;  /* 0x0000220204000986 */ /* 0x0003e8000c101518 */
[----:B-1----:R-:W2:Y:S01]  /*13fb0*/  LDL.LU R2, [R1+0x28] ;  /* 0x0000280001027983 */ /* 0x002ea20000300800 */
[----:B------:R-:W-:Y:S01]  /*13fc0*/  ISETP.GT.AND P0, PT, R0, 0x8, P3 ;  /* 0x000000080000780c */ /* 0x000fe20001f04270 */
        /* <DEDUP_REMOVED lines=9> */
[----:B------:R-:W-:-:S04]  /*14060*/  ISETP.GT.AND P2, PT, R3, 0x18, PT ;  /* 0x000000180300780c */ /* 0x000fc80003f44270 */
[----:B------:R-:W-:Y:S01]  /*14070*/  ISETP.GT.AND P0, PT, R0, RZ, P2 ;  /* 0x000000ff0000720c */ /* 0x000fe20001704270 */
[----:B--2---:R-:W-:-:S05]  /*14080*/  FMUL R2, R2, UR13 ;  /* 0x0000000d02027c20 */ /* 0x004fca0008400000 */
[----:B------:R-:W-:-:S07]  /*14090*/  F2FP.F16.F32.PACK_AB R2, RZ, R2 ;  /* 0x00000002ff02723e */ /* 0x000fce00000000ff */
[----:B------:R1:W-:Y:S04]  /*140a0*/  @P0 STG.E.U16 desc[UR24][R4.64+0x30], R2 ;  /* 0x0000300204000986 */ /* 0x0003e8000c101518 */
[----:B-1----:R-:W2:Y:S01]  /*140b0*/  LDL.LU R2, [R1+0x34] ;  /* 0x0000340001027983 */ /* 0x002ea20000300800 */
[----:B------:R-:W-:-:S04]  /*140c0*/  ISETP.GT.AND P1, PT, R3, 0x19, PT ;  /* 0x000000190300780c */ /* 0x000fc80003f24270 */
[----:B------:R-:W-:Y:S01]  /*140d0*/  ISETP.GT.AND P0, PT, R0, RZ, P1 ;  /* 0x000000ff0000720c */ /* 0x000fe20000f04270 */
[----:B------:R-:W-:Y:S01]  /*140e0*/  FMUL R12, R12, UR13 ;  /* 0x0000000d0c0c7c20 */ /* 0x000fe20008400000 */
[----:B--2---:R-:W-:-:S05]  /*140f0*/  FMUL R2, R2, UR13 ;  /* 0x0000000d02027c20 */ /* 0x004fca0008400000 */
[----:B------:R-:W-:-:S06]  /*14100*/  F2FP.F16.F32.PACK_AB R2, RZ, R2 ;  /* 0x00000002ff02723e */ /* 0x000fcc00000000ff */
[----:B------:R1:W-:Y:S02]  /*14110*/  @P0 STG.E.U16 desc[UR24][R4.64+0x32], R2 ;  /* 0x0000320204000986 */ /* 0x0003e4000c101518 */
[----:B-1----:R-:W-:Y:S02]  /*14120*/  F2FP.F16.F32.PACK_AB R2, RZ, R12 ;  /* 0x0000000cff02723e */ /* 0x002fe400000000ff */
[----:B------:R-:W2:Y:S01]  /*14130*/  LDL.LU R12, [R1+0x3c] ;  /* 0x00003c00010c7983 */ /* 0x000ea20000300800 */
[----:B------:R-:W-:-:S13]  /*14140*/  ISETP.GT.AND P0, PT, R0, 0x8, P2 ;  /* 0x000000080000780c */ /* 0x000fda0001704270 */
[----:B------:R1:W-:Y:S01]  /*14150*/  @P0 STG.E.U16 desc[UR24][R6.64+0x30], R2 ;  /* 0x0000300206000986 */ /* 0x0003e2000c101518 */
[----:B--2---:R-:W-:-:S05]  /*14160*/  FMUL R12, R12, UR13 ;  /* 0x0000000d0c0c7c20 */ /* 0x004fca0008400000 */
[----:B------:R-:W-:-:S04]  /*14170*/  F2FP.F16.F32.PACK_AB R12, RZ, R12 ;  /* 0x0000000cff0c723e */ /* 0x000fc800000000ff */
[----:B-1----:R-:W-:Y:S02]  /*14180*/  PRMT R2, R12, 0x7610, R2 ;  /* 0x000076100c027816 */ /* 0x002fe40000000002 */
[----:B------:R-:W2:Y:S01]  /*14190*/  LDL.LU R12, [R1+0x40] ;  /* 0x00004000010c7983 */ /* 0x000ea20000300800 */
[----:B------:R-:W-:-:S13]  /*141a0*/  ISETP.GT.AND P0, PT, R0, 0x8, P1 ;  /* 0x000000080000780c */ /* 0x000fda0000f04270 */
[----:B------:R1:W-:Y:S04]  /*141b0*/  @P0 STG.E.U16 desc[UR24][R6.64+0x32], R2 ;  /* 0x0000320206000986 */ /* 0x0003e8000c101518 */
[----:B-1----:R-:W3:Y:S01]  /*141c0*/  LDL.LU R2, [R1+0x48] ;  /* 0x0000480001027983 */ /* 0x002ee20000300800 */
[----:B--2---:R-:W-:-:S05]  /*141d0*/  FMUL R12, R12, UR13 ;  /* 0x0000000d0c0c7c20 */ /* 0x004fca0008400000 */
[----:B------:R-:W-:-:S04]  /*141e0*/  F2FP.F16.F32.PACK_AB R12, RZ, R12 ;  /* 0x0000000cff0c723e */ /* 0x000fc800000000ff */
[----:B------:R-:W-:Y:S02]  /*141f0*/  PRMT R13, R12, 0x7610, R13 ;  /* 0x000076100c0d7816 */ /* 0x000fe4000000000d */
[----:B------:R-:W2:Y:S01]  /*14200*/  LDL.LU R12, [R1+0x44] ;  /* 0x00004400010c7983 */ /* 0x000ea20000300800 */
[----:B------:R-:W-:-:S04]  /*14210*/  ISETP.GT.AND P2, PT, R3, 0x20, PT ;  /* 0x000000200300780c */ /* 0x000fc80003f44270 */
[----:B------:R-:W-:Y:S02]  /*14220*/  ISETP.GT.AND P0, PT, R0, RZ, P2 ;  /* 0x000000ff0000720c */ /* 0x000fe40001704270 */
[----:B------:R-:W-:-:S11]  /*14230*/  ISETP.GT.AND P1, PT, R3, 0x21, PT ;  /* 0x000000210300780c */ /* 0x000fd60003f24270 */
[----:B------:R1:W-:Y:S01]  /*14240*/  @P0 STG.E.U16 desc[UR24][R4.64+0x40], R13 ;  /* 0x0000400d04000986 */ /* 0x0003e2000c101518 */
[----:B------:R-:W-:Y:S01]  /*14250*/  ISETP.GT.AND P0, PT, R0, RZ, P1 ;  /* 0x000000ff0000720c */ /* 0x000fe20000f04270 */
[----:B---3--:R-:W-:-:S05]  /*14260*/  FMUL R2, R2, UR13 ;  /* 0x0000000d02027c20 */ /* 0x008fca0008400000 */
[----:B------:R-:W-:-:S04]  /*14270*/  F2FP.F16.F32.PACK_AB R2, RZ, R2 ;  /* 0x00000002ff02723e */ /* 0x000fc800000000ff */
[----:B------:R-:W-:Y:S01]  /*14280*/  PRMT R14, R2, 0x7610, R14 ;  /* 0x00007610020e7816 */ /* 0x000fe2000000000e */
[----:B------:R-:W-:-:S05]  /*14290*/  FMUL R2, R252, UR13 ;  /* 0x0000000dfc027c20 */ /* 0x000fca0008400000 */
[----:B------:R-:W-:-:S04]  /*142a0*/  F2FP.F16.F32.PACK_AB R2, RZ, R2 ;  /* 0x00000002ff02723e */ /* 0x000fc800000000ff */
[----:B-1----:R-:W-:Y:S01]  /*142b0*/  PRMT R13, R2, 0x7610, R13 ;  /* 0x00007610020d7816 */ /* 0x002fe2000000000d */
[----:B------:R-:W-:-:S05]  /*142c0*/  FMUL R2, R251, UR13 ;  /* 0x0000000dfb027c20 */ /* 0x000fca0008400000 */
[----:B------:R-:W-:Y:S01]  /*142d0*/  F2FP.F16.F32.PACK_AB R2, RZ, R2 ;  /* 0x00000002ff02723e */ /* 0x000fe200000000ff */
[----:B--2---:R-:W-:-:S05]  /*142e0*/  FMUL R12, R12, UR13 ;  /* 0x0000000d0c0c7c20 */ /* 0x004fca0008400000 */
[----:B------:R-:W-:-:S05]  /*142f0*/  F2FP.F16.F32.PACK_AB R12, RZ, R12 ;  /* 0x0000000cff0c723e */ /* 0x000fca00000000ff */
[----:B------:R1:W-:Y:S01]  /*14300*/  @P0 STG.E.U16 desc[UR24][R4.64+0x42], R12 ;  /* 0x0000420c04000986 */ /* 0x0003e2000c101518 */
[----:B------:R-:W-:Y:S02]  /*14310*/  ISETP.GT.AND P0, PT, R0, 0x8, P2 ;  /* 0x000000080000780c */ /* 0x000fe40001704270 */
[----:B------:R-:W-:-:S11]  /*14320*/  ISETP.GT.AND P2, PT, R3, 0x28, PT ;  /* 0x000000280300780c */ /* 0x000fd60003f44270 */
[----:B------:R2:W-:Y:S01]  /*14330*/  @P0 STG.E.U16 desc[UR24][R6.64+0x40], R14 ;  /* 0x0000400e06000986 */ /* 0x0005e2000c101518 */
[----:B------:R-:W-:Y:S02]  /*14340*/  ISETP.GT.AND P0, PT, R0, 0x8, P1 ;  /* 0x000000080000780c */ /* 0x000fe40000f04270 */
[----:B-1----:R-:W-:-:S11]  /*14350*/  PRMT R12, R2, 0x7610, R12 ;  /* 0x00007610020c7816 */ /* 0x002fd6000000000c */
[----:B------:R1:W-:Y:S01]  /*14360*/  @P0 STG.E.U16 desc[UR24][R6.64+0x42], R13 ;  /* 0x0000420d06000986 */ /* 0x0003e2000c101518 */
[----:B------:R-:W-:Y:S02]  /*14370*/  ISETP.GT.AND P0, PT, R0, RZ, P2 ;  /* 0x000000ff0000720c */ /* 0x000fe40001704270 */
[----:B------:R-:W-:Y:S01]  /*14380*/  ISETP.GT.AND P1, PT, R3, 0x29, PT ;  /* 0x000000290300780c */ /* 0x000fe20003f24270 */
[----:B------:R-:W-:-:S05]  /*14390*/  FMUL R2, R250, UR13 ;  /* 0x0000000dfa027c20 */ /* 0x000fca0008400000 */
[----:B------:R-:W-:-:S05]  /*143a0*/  F2FP.F16.F32.PACK_AB R2, RZ, R2 ;  /* 0x00000002ff02723e */ /* 0x000fca00000000ff */
[----:B------:R3:W-:Y:S01]  /*143b0*/  @P0 STG.E.U16 desc[UR24][R4.64+0x50], R12 ;  /* 0x0000500c04000986 */ /* 0x0007e2000c101518 */
[----:B------:R-:W-:Y:S02]  /*143c0*/  ISETP.GT.AND P0, PT, R0, RZ, P1 ;  /* 0x000000ff0000720c */ /* 0x000fe40000f04270 */
[----:B--2---:R-:W-:Y:S01]  /*143d0*/  PRMT R14, R2, 0x7610, R14 ;  /* 0x00007610020e7816 */ /* 0x004fe2000000000e */
[----:B------:R-:W-:-:S05]  /*143e0*/  FMUL R2, R249, UR13 ;  /* 0x0000000df9027c20 */ /* 0x000fca0008400000 */
[----:B------:R-:W-:-:S05]  /*143f0*/  F2FP.F16.F32.PACK_AB R2, RZ, R2 ;  /* 0x00000002ff02723e */ /* 0x000fca00000000ff */
[----:B------:R2:W-:Y:S01]  /*14400*/  @P0 STG.E.U16 desc[UR24][R4.64+0x52], R14 ;  /* 0x0000520e04000986 */ /* 0x0005e2000c101518 */
[----:B------:R-:W-:Y:S02]  /*14410*/  ISETP.GT.AND P0, PT, R0, 0x8, P2 ;  /* 0x000000080000780c */ /* 0x000fe40001704270 */
[----:B-1----:R-:W-:Y:S01]  /*14420*/  PRMT R13, R2, 0x7610, R13 ;  /* 0x00007610020d7816 */ /* 0x002fe2000000000d */
[----:B------:R-:W-:-:S05]  /*14430*/  FMUL R2, R248, UR13 ;  /* 0x0000000df8027c20 */ /* 0x000fca0008400000 */
[----:B------:R-:W-:-:S05]  /*14440*/  F2FP.F16.F32.PACK_AB R2, RZ, R2 ;  /* 0x00000002ff02723e */ /* 0x000fca00000000ff */
[----:B------:R1:W-:Y:S01]  /*14450*/  @P0 STG.E.U16 desc[UR24][R6.64+0x50], R13 ;  /* 0x0000500d06000986 */ /* 0x0003e2000c101518 */
[----:B------:R-:W-:Y:S02]  /*14460*/  ISETP.GT.AND P0, PT, R0, 0x8, P1 ;  /* 0x000000080000780c */ /* 0x000fe40000f04270 */
[----:B---3--:R-:W-:Y:S02]  /*14470*/  PRMT R12, R2, 0x7610, R12 ;  /* 0x00007610020c7816 */ /* 0x008fe4000000000c */
[----:B------:R-:W-:Y:S01]  /*14480*/  ISETP.GT.AND P2, PT, R3, 0x30, PT ;  /* 0x000000300300780c */ /* 0x000fe20003f44270 */
[----:B------:R-:W-:-:S08]  /*14490*/  FMUL R2, R247, UR13 ;  /* 0x0000000df7027c20 */ /* 0x000fd00008400000 */
[----:B------:R3:W-:Y:S01]  /*144a0*/  @P0 STG.E.U16 desc[UR24][R6.64+0x52], R12 ;  /* 0x0000520c06000986 */ /* 0x0007e2000c101518 */
[----:B------:R-:W-:Y:S02]  /*144b0*/  ISETP.GT.AND P0, PT, R0, RZ, P2 ;  /* 0x000000ff0000720c */ /* 0x000fe40001704270 */
[----:B------:R-:W-:Y:S02]  /*144c0*/  F2FP.F16.F32.PACK_AB R2, RZ, R2 ;  /* 0x00000002ff02723e */ /* 0x000fe400000000ff */
[----:B------:R-:W-:Y:S02]  /*144d0*/  ISETP.GT.AND P1, PT, R3, 0x31, PT ;  /* 0x000000310300780c */ /* 0x000fe40003f24270 */
[----:B--2---:R-:W-:Y:S01]  /*144e0*/  PRMT R14, R2, 0x7610, R14 ;  /* 0x00007610020e7816 */ /* 0x004fe2000000000e */
[----:B------:R-:W-:-:S06]  /*144f0*/  FMUL R2, R246, UR13 ;  /* 0x0000000df6027c20 */ /* 0x000fcc0008400000 */
[----:B------:R2:W-:Y:S01]  /*14500*/  @P0 STG.E.U16 desc[UR24][R4.64+0x60], R14 ;  /* 0x0000600e04000986 */ /* 0x0005e2000c101518 */
[----:B------:R-:W-:Y:S02]  /*14510*/  ISETP.GT.AND P0, PT, R0, RZ, P1 ;  /* 0x000000ff0000720c */ /* 0x000fe40000f04270 */
[----:B------:R-:W-:-:S04]  /*14520*/  F2FP.F16.F32.PACK_AB R2, RZ, R2 ;  /* 0x00000002ff02723e */ /* 0x000fc800000000ff */
[----:B-1----:R-:W-:Y:S01]  /*14530*/  PRMT R13, R2, 0x7610, R13 ;  /* 0x00007610020d7816 */ /* 0x002fe2000000000d */
[----:B------:R-:W-:-:S06]  /*14540*/  FMUL R2, R245, UR13 ;  /* 0x0000000df5027c20 */ /* 0x000fcc0008400000 */
[----:B------:R1:W-:Y:S01]  /*14550*/  @P0 STG.E.U16 desc[UR24][R4.64+0x62], R13 ;  /* 0x0000620d04000986 */ /* 0x0003e2000c101518 */
[----:B------:R-:W-:Y:S02]  /*14560*/  ISETP.GT.AND P0, PT, R0, 0x8, P2 ;  /* 0x000000080000780c */ /* 0x000fe40001704270 */
[----:B------:R-:W-:-:S04]  /*14570*/  F2FP.F16.F32.PACK_AB R2, RZ, R2 ;  /* 0x00000002ff02723e */ /* 0x000fc800000000ff */
[----:B---3--:R-:W-:Y:S01]  /*14580*/  PRMT R12, R2, 0x7610, R12 ;  /* 0x00007610020c7816 */ /* 0x008fe2000000000c */
[----:B------:R-:W-:-:S06]  /*14590*/  FMUL R2, R244, UR13 ;  /* 0x0000000df4027c20 */ /* 0x000fcc0008400000 */
[----:B------:R3:W-:Y:S01]  /*145a0*/  @P0 STG.E.U16 desc[UR24][R6.64+0x60], R12 ;  /* 0x0000600c06000986 */ /* 0x0007e2000c101518 */
[----:B------:R-:W-:Y:S02]  /*145b0*/  ISETP.GT.AND P0, PT, R0, 0x8, P1 ;  /* 0x000000080000780c */ /* 0x000fe40000f04270 */
[----:B------:R-:W-:Y:S02]  /*145c0*/  F2FP.F16.F32.PACK_AB R2, RZ, R2 ;  /* 0x00000002ff02723e */ /* 0x000fe400000000ff */
[----:B------:R-:W-:Y:S02]  /*145d0*/  ISETP.GT.AND P2, PT, R3, 0x38, PT ;  /* 0x000000380300780c */ /* 0x000fe40003f44270 */
[----:B--2---:R-:W-:Y:S01]  /*145e0*/  PRMT R14, R2, 0x7610, R14 ;  /* 0x00007610020e7816 */ /* 0x004fe2000000000e */
[----:B------:R-:W-:-:S06]  /*145f0*/  FMUL R2, R243, UR13 ;  /* 0x0000000df3027c20 */ /* 0x000fcc0008400000 */
[----:B------:R2:W-:Y:S01]  /*14600*/  @P0 STG.E.U16 desc[UR24][R6.64+0x62], R14 ;  /* 0x0000620e06000986 */ /* 0x0005e2000c101518 */
[----:B------:R-:W-:Y:S02]  /*14610*/  ISETP.GT.AND P0, PT, R0, RZ, P2 ;  /* 0x000000ff0000720c */ /* 0x000fe40001704270 */
[----:B------:R-:W-:Y:S02]  /*14620*/  F2FP.F16.F32.PACK_AB R2, RZ, R2 ;  /* 0x00000002ff02723e */ /* 0x000fe400000000ff */
[----:B------:R-:W-:Y:S02]  /*14630*/  ISETP.GT.AND P1, PT, R3, 0x39, PT ;  /* 0x000000390300780c */ /* 0x000fe40003f24270 */
[----:B-1----:R-:W-:Y:S01]  /*14640*/  PRMT R13, R2, 0x7610, R13 ;  /* 0x00007610020d7816 */ /* 0x002fe2000000000d */
[----:B------:R-:W-:-:S06]  /*14650*/  FMUL R2, R242, UR13 ;  /* 0x0000000df2027c20 */ /* 0x000fcc0008400000 */
[----:B------:R1:W-:Y:S01]  /*14660*/  @P0 STG.E.U16 desc[UR24][R4.64+0x70], R13 ;  /* 0x0000700d04000986 */ /* 0x0003e2000c101518 */
[----:B------:R-:W-:Y:S02]  /*14670*/  ISETP.GT.AND P0, PT, R0, RZ, P1 ;  /* 0x000000ff0000720c */ /* 0x000fe40000f04270 */
[----:B------:R-:W-:-:S04]  /*14680*/  F2FP.F16.F32.PACK_AB R2, RZ, R2 ;  /* 0x00000002ff02723e */ /* 0x000fc800000000ff */
[----:B---3--:R-:W-:Y:S01]  /*14690*/  PRMT R12, R2, 0x7610, R12 ;  /* 0x00007610020c7816 */ /* 0x008fe2000000000c */
[----:B------:R-:W-:-:S06]  /*146a0*/  FMUL R2, R241, UR13 ;  /* 0x0000000df1027c20 */ /* 0x000fcc0008400000 */
[----:B------:R3:W-:Y:S01]  /*146b0*/  @P0 STG.E.U16 desc[UR24][R4.64+0x72], R12 ;  /* 0x0000720c04000986 */ /* 0x0007e2000c101518 */
[----:B------:R-:W-:Y:S02]  /*146c0*/  ISETP.GT.AND P0, PT, R0, 0x8, P2 ;  /* 0x000000080000780c */ /* 0x000fe40001704270 */
[----:B------:R-:W-:-:S04]  /*146d0*/  F2FP.F16.F32.PACK_AB R2, RZ, R2 ;  /* 0x00000002ff02723e */ /* 0x000fc800000000ff */
[----:B--2---:R-:W-:Y:S01]  /*146e0*/  PRMT R14, R2, 0x7610, R14 ;  /* 0x00007610020e7816 */ /* 0x004fe2000000000e */
[----:B------:R-:W-:-:S06]  /*146f0*/  FMUL R2, R240, UR13 ;  /* 0x0000000df0027c20 */ /* 0x000fcc0008400000 */
[----:B------:R2:W-:Y:S01]  /*14700*/  @P0 STG.E.U16 desc[UR24][R6.64+0x70], R14 ;  /* 0x0000700e06000986 */ /* 0x0005e2000c101518 */
[----:B------:R-:W-:Y:S02]  /*14710*/  ISETP.GT.AND P0, PT, R0, 0x8, P1 ;  /* 0x000000080000780c */ /* 0x000fe40000f04270 */
[----:B------:R-:W-:Y:S02]  /*14720*/  F2FP.F16.F32.PACK_AB R2, RZ, R2 ;  /* 0x00000002ff02723e */ /* 0x000fe400000000ff */
[----:B------:R-:W-:Y:S02]  /*14730*/  ISETP.GT.AND P2, PT, R3, 0x40, PT ;  /* 0x000000400300780c */ /* 0x000fe40003f44270 */
[----:B-1----:R-:W-:Y:S01]  /*14740*/  PRMT R13, R2, 0x7610, R13 ;  /* 0x00007610020d7816 */ /* 0x002fe2000000000d */
[----:B------:R-:W-:-:S06]  /*14750*/  FMUL R2, R239, UR13 ;  /* 0x0000000def027c20 */ /* 0x000fcc0008400000 */
[----:B------:R1:W-:Y:S01]  /*14760*/  @P0 STG.E.U16 desc[UR24][R6.64+0x72], R13 ;  /* 0x0000720d06000986 */ /* 0x0003e2000c101518 */
[----:B------:R-:W-:Y:S02]  /*14770*/  ISETP.GT.AND P0, PT, R0, RZ, P2 ;  /* 0x000000ff0000720c */ /* 0x000fe40001704270 */
[----:B------:R-:W-:Y:S02]  /*14780*/  F2FP.F16.F32.PACK_AB R2, RZ, R2 ;  /* 0x00000002ff02723e */ /* 0x000fe400000000ff */
[----:B------:R-:W-:Y:S02]  /*14790*/  ISETP.GT.AND P1, PT, R3, 0x41, PT ;  /* 0x000000410300780c */ /* 0x000fe40003f24270 */
[----:B---3--:R-:W-:Y:S01]  /*147a0*/  PRMT R12, R2, 0x7610, R12 ;  /* 0x00007610020c7816 */ /* 0x008fe2000000000c */
[----:B------:R-:W-:-:S06]  /*147b0*/  FMUL R2, R238, UR13 ;  /* 0x0000000dee027c20 */ /* 0x000fcc0008400000 */
[----:B------:R3:W-:Y:S01]  /*147c0*/  @P0 STG.E.U16 desc[UR24][R4.64+0x80], R12 ;  /* 0x0000800c04000986 */ /* 0x0007e2000c101518 */
[----:B------:R-:W-:Y:S02]  /*147d0*/  ISETP.GT.AND P0, PT, R0, RZ, P1 ;  /* 0x000000ff0000720c */ /* 0x000fe40000f04270 */
[----:B------:R-:W-:-:S04]  /*147e0*/  F2FP.F16.F32.PACK_AB R2, RZ, R2 ;  /* 0x00000002ff02723e */ /* 0x000fc800000000ff */
[----:B--2---:R-:W-:Y:S01]  /*147f0*/  PRMT R14, R2, 0x7610, R14 ;  /* 0x00007610020e7816 */ /* 0x004fe2000000000e */
[----:B------:R-:W-:-:S06]  /*14800*/  FMUL R2, R237, UR13 ;  /* 0x0000000ded027c20 */ /* 0x000fcc0008400000 */
[----:B------:R2:W-:Y:S01]  /*14810*/  @P0 STG.E.U16 desc[UR24][R4.64+0x82], R14 ;  /* 0x0000820e04000986 */ /* 0x0005e2000c101518 */
[----:B------:R-:W-:Y:S02]  /*14820*/  ISETP.GT.AND P0, PT, R0, 0x8, P2 ;  /* 0x000000080000780c */ /* 0x000fe40001704270 */
[----:B------:R-:W-:-:S04]  /*14830*/  F2FP.F16.F32.PACK_AB R2, RZ, R2 ;  /* 0x00000002ff02723e */ /* 0x000fc800000000ff */
[----:B-1----:R-:W-:Y:S01]  /*14840*/  PRMT R13, R2, 0x7610, R13 ;  /* 0x00007610020d7816 */ /* 0x002fe2000000000d */
[----:B------:R-:W-:-:S06]  /*14850*/  FMUL R2, R236, UR13 ;  /* 0x0000000dec027c20 */ /* 0x000fcc0008400000 */
[----:B------:R1:W-:Y:S01]  /*14860*/  @P0 STG.E.U16 desc[UR24][R6.64+0x80], R13 ;  /* 0x0000800d06000986 */ /* 0x0003e2000c101518 */
[----:B------:R-:W-:Y:S02]  /*14870*/  ISETP.GT.AND P0, PT, R0, 0x8, P1 ;  /* 0x000000080000780c */ /* 0x000fe40000f04270 */
[----:B------:R-:W-:Y:S02]  /*14880*/  F2FP.F16.F32.PACK_AB R2, RZ, R2 ;  /* 0x00000002ff02723e */ /* 0x000fe400000000ff */
[----:B------:R-:W-:Y:S02]  /*14890*/  ISETP.GT.AND P2, PT, R3, 0x48, PT ;  /* 0x000000480300780c */ /* 0x000fe40003f44270 */
[----:B---3--:R-:W-:Y:S01]  /*148a0*/  PRMT R12, R2, 0x7610, R12 ;  /* 0x00007610020c7816 */ /* 0x008fe2000000000c */
[----:B------:R-:W-:-:S06]  /*148b0*/  FMUL R2, R235, UR13 ;  /* 0x0000000deb027c20 */ /* 0x000fcc0008400000 */
        /* <DEDUP_REMOVED lines=132> */
[----:B------:R-:W-:-:S04]  /*15100*/  ISETP.GT.AND P0, PT, R3, 0x78, PT ;  /* 0x000000780300780c */ /* 0x000fc80003f04270 */
[----:B------:R-:W-:Y:S02]  /*15110*/  ISETP.GT.AND P1, PT, R0, RZ, P0 ;  /* 0x000000ff0000720c */ /* 0x000fe40000724270 */
[----:B------:R-:W-:-:S04]  /*15120*/  F2FP.F16.F32.PACK_AB R2, RZ, R2 ;  /* 0x00000002ff02723e */ /* 0x000fc800000000ff */
[----:B--2---:R-:W-:Y:S01]  /*15130*/  PRMT R14, R2, 0x7610, R14 ;  /* 0x00007610020e7816 */ /* 0x004fe2000000000e */
[----:B------:R-:W-:-:S06]  /*15140*/  FMUL R2, R18, UR13 ;  /* 0x0000000d12027c20 */ /* 0x000fcc0008400000 */
[----:B------:R-:W-:Y:S01]  /*15150*/  @P1 STG.E.U16 desc[UR24][R4.64+0xf0], R14 ;  /* 0x0000f00e04001986 */ /* 0x000fe2000c101518 */
[----:B------:R-:W-:-:S04]  /*15160*/  ISETP.GT.AND P1, PT, R3, 0x79, PT ;  /* 0x000000790300780c */ /* 0x000fc80003f24270 */
[----:B------:R-:W-:Y:S02]  /*15170*/  ISETP.GT.AND P6, PT, R0, RZ, P1 ;  /* 0x000000ff0000720c */ /* 0x000fe40000fc4270 */
[----:B------:R-:W-:-:S04]  /*15180*/  F2FP.F16.F32.PACK_AB R2, RZ, R2 ;  /* 0x00000002ff02723e */ /* 0x000fc800000000ff */
[----:B-1----:R-:W-:Y:S01]  /*15190*/  PRMT R13, R2, 0x7610, R13 ;  /* 0x00007610020d7816 */ /* 0x002fe2000000000d */
[----:B------:R-:W-:-:S06]  /*151a0*/  FMUL R2, R17, UR13 ;  /* 0x0000000d11027c20 */ /* 0x000fcc0008400000 */
[----:B------:R1:W-:Y:S01]  /*151b0*/  @P6 STG.E.U16 desc[UR24][R4.64+0xf2], R13 ;  /* 0x0000f20d04006986 */ /* 0x0003e2000c101518 */
[----:B------:R-:W-:Y:S02]  /*151c0*/  ISETP.GT.AND P6, PT, R0, 0x8, P0 ;  /* 0x000000080000780c */ /* 0x000fe400007c4270 */
[----:B------:R-:W-:-:S04]  /*151d0*/  F2FP.F16.F32.PACK_AB R2, RZ, R2 ;  /* 0x00000002ff02723e */ /* 0x000fc800000000ff */
[----:B------:R-:W-:-:S07]  /*151e0*/  PRMT R15, R2, 0x7610, R15 ;  /* 0x00007610020f7816 */ /* 0x000fce000000000f */
[----:B---3--:R-:W-:Y:S02]  /*151f0*/  @P6 IMAD.MOV.U32 R12, RZ, RZ, R6 ;  /* 0x000000ffff0c6224 */ /* 0x008fe400078e0006 */
[----:B-1----:R-:W-:-:S05]  /*15200*/  @P6 IMAD.MOV.U32 R13, RZ, RZ, R7 ;  /* 0x000000ffff0d6224 */ /* 0x002fca00078e0007 */
[----:B------:R1:W-:Y:S01]  /*15210*/  @P6 STG.E.U16 desc[UR24][R12.64+0xf0], R15 ;  /* 0x0000f00f0c006986 */ /* 0x0003e2000c101518 */
[----:B------:R-:W-:Y:S01]  /*15220*/  ISETP.GT.AND P6, PT, R0, 0x8, P1 ;  /* 0x000000080000780c */ /* 0x000fe20000fc4270 */
[----:B------:R-:W-:-:S05]  /*15230*/  FMUL R2, R16, UR13 ;  /* 0x0000000d10027c20 */ /* 0x000fca0008400000 */
[----:B------:R-:W-:-:S07]  /*15240*/  F2FP.F16.F32.PACK_AB R2, RZ, R2 ;  /* 0x00000002ff02723e */ /* 0x000fce00000000ff */
[----:B-1----:R-:W-:Y:S02]  /*15250*/  @P6 IMAD.MOV.U32 R12, RZ, RZ, R6 ;  /* 0x000000ffff0c6224 */ /* 0x002fe400078e0006 */
[----:B------:R-:W-:-:S05]  /*15260*/  @P6 IMAD.MOV.U32 R13, RZ, RZ, R7 ;  /* 0x000000ffff0d6224 */ /* 0x000fca00078e0007 */
[----:B------:R1:W-:Y:S01]  /*15270*/  @P6 STG.E.U16 desc[UR24][R12.64+0xf2], R2 ;  /* 0x0000f2020c006986 */ /* 0x0003e2000c101518 */
[----:B------:R-:W-:-:S04]  /*15280*/  IADD3 R6, P6, R4, UR11, RZ ;  /* 0x0000000b04067c10 */ /* 0x000fc8000ffde0ff */
[----:B------:R-:W-:Y:S02]  /*15290*/  IADD3.X R7, R5, UR10, RZ, P6, !PT ;  /* 0x0000000a05077c10 */ /* 0x000fe4000b7fe4ff */
[----:B------:R-:W-:Y:S01]  /*152a0*/  ISETP.GT.AND P6, PT, R0, 0x40, P5 ;  /* 0x000000400000780c */ /* 0x000fe20002fc4270 */
[----:B------:R-:W-:-:S05]  /*152b0*/  FMUL R152, R152, UR13 ;  /* 0x0000000d98987c20 */ /* 0x000fca0008400000 */
[----:B------:R-:W-:-:S07]  /*152c0*/  F2FP.F16.F32.PACK_AB R152, RZ, R152 ;  /* 0x00000098ff98723e */ /* 0x000fce00000000ff */
[----:B------:R-:W-:Y:S01]  /*152d0*/  @P6 STG.E.U16 desc[UR24][R6.64], R152 ;  /* 0x0000009806006986 */ /* 0x000fe2000c101518 */
[----:B------:R-:W-:Y:S01]  /*152e0*/  ISETP.GT.AND P6, PT, R3, 0x1, PT ;  /* 0x000000010300780c */ /* 0x000fe20003fc4270 */
[----:B------:R-:W-:-:S03]  /*152f0*/  FMUL R153, R153, UR13 ;  /* 0x0000000d99997c20 */ /* 0x000fc60008400000 */
[----:B------:R-:W-:Y:S02]  /*15300*/  ISETP.GT.AND P6, PT, R0, 0x40, P6 ;  /* 0x000000400000780c */ /* 0x000fe400037c4270 */
[----:B------:R-:W-:Y:S01]  /*15310*/  F2FP.F16.F32.PACK_AB R153, RZ, R153 ;  /* 0x00000099ff99723e */ /* 0x000fe200000000ff */
[----:B------:R-:W-:-:S10]  /*15320*/  FMUL R154, R154, UR13 ;  /* 0x0000000d9a9a7c20 */ /* 0x000fd40008400000 */
[----:B------:R-:W-:Y:S01]  /*15330*/  @P6 STG.E.U16 desc[UR24][R6.64+0x2], R153 ;  /* 0x0000029906006986 */ /* 0x000fe2000c101518 */
[----:B-1----:R-:W-:-:S04]  /*15340*/  IADD3 R12, P6, R6, UR5, RZ ;  /* 0x00000005060c7c10 */ /* 0x002fc8000ffde0ff */
[----:B------:R-:W-:Y:S02]  /*15350*/  IADD3.X R13, R7, UR4, RZ, P6, !PT ;  /* 0x00000004070d7c10 */ /* 0x000fe4000b7fe4ff */
[----:B------:R-:W-:Y:S02]  /*15360*/  ISETP.GT.AND P6, PT, R0, 0x48, P5 ;  /* 0x000000480000780c */ /* 0x000fe40002fc4270 */
[----:B------:R-:W-:-:S11]  /*15370*/  F2FP.F16.F32.PACK_AB R154, RZ, R154 ;  /* 0x0000009aff9a723e */ /* 0x000fd600000000ff */
[----:B------:R1:W-:Y:S01]  /*15380*/  @P6 STG.E.U16 desc[UR24][R12.64], R154 ;  /* 0x0000009a0c006986 */ /* 0x0003e2000c101518 */
[----:B------:R-:W-:-:S04]  /*15390*/  IADD3 R14, P6, R6, UR5, RZ ;  /* 0x00000005060e7c10 */ /* 0x000fc8000ffde0ff */
[----:B------:R-:W-:Y:S02]  /*153a0*/  IADD3.X R15, R7, UR4, RZ, P6, !PT ;  /* 0x00000004070f7c10 */ /* 0x000fe4000b7fe4ff */
[----:B------:R-:W-:Y:S01]  /*153b0*/  ISETP.GT.AND P6, PT, R3, 0x1, PT ;  /* 0x000000010300780c */ /* 0x000fe20003fc4270 */
[----:B------:R-:W-:-:S03]  /*153c0*/  FMUL R155, R155, UR13 ;  /* 0x0000000d9b9b7c20 */ /* 0x000fc60008400000 */
[----:B------:R-:W-:Y:S02]  /*153d0*/  ISETP.GT.AND P6, PT, R0, 0x48, P6 ;  /* 0x000000480000780c */ /* 0x000fe400037c4270 */
[----:B------:R-:W-:Y:S01]  /*153e0*/  F2FP.F16.F32.PACK_AB R155, RZ, R155 ;  /* 0x0000009bff9b723e */ /* 0x000fe200000000ff */
[----:B------:R-:W-:-:S10]  /*153f0*/  FMUL R156, R156, UR13 ;  /* 0x0000000d9c9c7c20 */ /* 0x000fd40008400000 */
[----:B------:R-:W-:Y:S01]  /*15400*/  @P6 STG.E.U16 desc[UR24][R14.64+0x2], R155 ;  /* 0x0000029b0e006986 */ /* 0x000fe2000c101518 */
[----:B------:R-:W-:-:S04]  /*15410*/  ISETP.GT.AND P6, PT, R3, 0x8, PT ;  /* 0x000000080300780c */ /* 0x000fc80003fc4270 */
        /* <DEDUP_REMOVED lines=278> */
[----:B------:R-:W-:-:S11]  /*16580*/  F2FP.F16.F32.PACK_AB R213, RZ, R213 ;  /* 0x000000d5ffd5723e */ /* 0x000fd600000000ff */
[----:B------:R2:W-:Y:S01]  /*16590*/  @P6 STG.E.U16 desc[UR24][R6.64+0xf2], R213 ;  /* 0x0000f2d506006986 */ /* 0x0005e2000c101518 */
[----:B-1----:R-:W-:-:S04]  /*165a0*/  IADD3 R12, P6, R4, UR16, RZ ;  /* 0x00000010040c7c10 */ /* 0x002fc8000ffde0ff */
[----:B------:R-:W-:Y:S02]  /*165b0*/  IADD3.X R13, R5, UR12, RZ, P6, !PT ;  /* 0x0000000c050d7c10 */ /* 0x000fe4000b7fe4ff */
[----:B------:R-:W-:Y:S01]  /*165c0*/  ISETP.GT.AND P6, PT, R0, 0x48, P0 ;  /* 0x000000480000780c */ /* 0x000fe200007c4270 */
[----:B------:R-:W-:-:S05]  /*165d0*/  FMUL R214, R214, UR13 ;  /* 0x0000000dd6d67c20 */ /* 0x000fca0008400000 */
[----:B------:R-:W-:-:S07]  /*165e0*/  F2FP.F16.F32.PACK_AB R214, RZ, R214 ;  /* 0x000000d6ffd6723e */ /* 0x000fce00000000ff */
[----:B--2---:R-:W-:Y:S02]  /*165f0*/  @P6 IMAD.MOV.U32 R6, RZ, RZ, R10 ;  /* 0x000000ffff066224 */ /* 0x004fe400078e000a */
[----:B------:R-:W-:Y:S02]  /*16600*/  @P6 IMAD.MOV.U32 R7, RZ, RZ, R11 ;  /* 0x000000ffff076224 */ /* 0x000fe400078e000b */
[----:B------:R-:W-:-:S03]  /*16610*/  FMUL R215, R215, UR13 ;  /* 0x0000000dd7d77c20 */ /* 0x000fc60008400000 */
[----:B------:R1:W-:Y:S01]  /*16620*/  @P6 STG.E.U16 desc[UR24][R6.64+0xf0], R214 ;  /* 0x0000f0d606006986 */ /* 0x0003e2000c101518 */
[----:B------:R-:W-:Y:S02]  /*16630*/  ISETP.GT.AND P6, PT, R0, 0x48, P1 ;  /* 0x000000480000780c */ /* 0x000fe40000fc4270 */
[----:B------:R-:W-:Y:S01]  /*16640*/  F2FP.F16.F32.PACK_AB R215, RZ, R215 ;  /* 0x000000d7ffd7723e */ /* 0x000fe200000000ff */
[----:B------:R-:W-:-:S10]  /*16650*/  FMUL R88, R88, UR13 ;  /* 0x0000000d58587c20 */ /* 0x000fd40008400000 */
[----:B------:R2:W-:Y:S01]  /*16660*/  @P6 STG.E.U16 desc[UR24][R10.64+0xf2], R215 ;  /* 0x0000f2d70a006986 */ /* 0x0005e2000c101518 */
[----:B------:R-:W-:Y:S02]  /*16670*/  ISETP.GT.AND P6, PT, R0, 0x80, P5 ;  /* 0x000000800000780c */ /* 0x000fe40002fc4270 */
[----:B------:R-:W-:Y:S01]  /*16680*/  F2FP.F16.F32.PACK_AB R88, RZ, R88 ;  /* 0x00000058ff58723e */ /* 0x000fe200000000ff */
[----:B------:R-:W-:-:S10]  /*16690*/  FMUL R89, R89, UR13 ;  /* 0x0000000d59597c20 */ /* 0x000fd40008400000 */
[----:B------:R-:W-:Y:S01]  /*166a0*/  @P6 STG.E.U16 desc[UR24][R12.64], R88 ;  /* 0x000000580c006986 */ /* 0x000fe2000c101518 */
[----:B------:R-:W-:-:S04]  /*166b0*/  ISETP.GT.AND P6, PT, R3, 0x1, PT ;  /* 0x000000010300780c */ /* 0x000fc80003fc4270 */
[----:B------:R-:W-:Y:S02]  /*166c0*/  ISETP.GT.AND P6, PT, R0, 0x80, P6 ;  /* 0x000000800000780c */ /* 0x000fe400037c4270 */
[----:B------:R-:W-:-:S11]  /*166d0*/  F2FP.F16.F32.PACK_AB R89, RZ, R89 ;  /* 0x00000059ff59723e */ /* 0x000fd600000000ff */
[----:B------:R-:W-:Y:S01]  /*166e0*/  @P6 STG.E.U16 desc[UR24][R12.64+0x2], R89 ;  /* 0x000002590c006986 */ /* 0x000fe2000c101518 */
[----:B-1----:R-:W-:-:S04]  /*166f0*/  IADD3 R6, P6, R12, UR5, RZ ;  /* 0x000000050c067c10 */ /* 0x002fc8000ffde0ff */
[----:B------:R-:W-:Y:S02]  /*16700*/  IADD3.X R7, R13, UR4, RZ, P6, !PT ;  /* 0x000000040d077c10 */ /* 0x000fe4000b7fe4ff */
[----:B--2---:R-:W-:-:S04]  /*16710*/  IADD3 R10, P6, R12, UR5, RZ ;  /* 0x000000050c0a7c10 */ /* 0x004fc8000ffde0ff */
[----:B------:R-:W-:Y:S02]  /*16720*/  IADD3.X R11, R13, UR4, RZ, P6, !PT ;  /* 0x000000040d0b7c10 */ /* 0x000fe4000b7fe4ff */
[----:B------:R-:W-:Y:S01]  /*16730*/  ISETP.GT.AND P6, PT, R0, 0x88, P5 ;  /* 0x000000880000780c */ /* 0x000fe20002fc4270 */
[----:B------:R-:W-:-:S05]  /*16740*/  FMUL R90, R90, UR13 ;  /* 0x0000000d5a5a7c20 */ /* 0x000fca0008400000 */
[----:B------:R-:W-:-:S07]  /*16750*/  F2FP.F16.F32.PACK_AB R90, RZ, R90 ;  /* 0x0000005aff5a723e */ /* 0x000fce00000000ff */
[----:B------:R1:W-:Y:S01]  /*16760*/  @P6 STG.E.U16 desc[UR24][R6.64], R90 ;  /* 0x0000005a06006986 */ /* 0x0003e2000c101518 */
[----:B------:R-:W-:Y:S01]  /*16770*/  ISETP.GT.AND P6, PT, R3, 0x1, PT ;  /* 0x000000010300780c */ /* 0x000fe20003fc4270 */
[----:B------:R-:W-:-:S03]  /*16780*/  FMUL R91, R91, UR13 ;  /* 0x0000000d5b5b7c20 */ /* 0x000fc60008400000 */
[----:B------:R-:W-:Y:S02]  /*16790*/  ISETP.GT.AND P6, PT, R0, 0x88, P6 ;  /* 0x000000880000780c */ /* 0x000fe400037c4270 */
[----:B------:R-:W-:Y:S01]  /*167a0*/  F2FP.F16.F32.PACK_AB R91, RZ, R91 ;  /* 0x0000005bff5b723e */ /* 0x000fe200000000ff */
[----:B------:R-:W-:-:S10]  /*167b0*/  FMUL R92, R92, UR13 ;  /* 0x0000000d5c5c7c20 */ /* 0x000fd40008400000 */
[----:B------:R2:W-:Y:S01]  /*167c0*/  @P6 STG.E.U16 desc[UR24][R10.64+0x2], R91 ;  /* 0x0000025b0a006986 */ /* 0x0005e2000c101518 */
[----:B------:R-:W-:-:S04]  /*167d0*/  ISETP.GT.AND P6, PT, R3, 0x8, PT ;  /* 0x000000080300780c */ /* 0x000fc80003fc4270 */
[----:B------:R-:W-:Y:S02]  /*167e0*/  ISETP.GT.AND P6, PT, R0, 0x80, P6 ;  /* 0x000000800000780c */ /* 0x000fe400037c4270 */
[----:B------:R-:W-:Y:S01]  /*167f0*/  F2FP.F16.F32.PACK_AB R92, RZ, R92 ;  /* 0x0000005cff5c723e */ /* 0x000fe200000000ff */
[----:B------:R-:W-:-:S10]  /*16800*/  FMUL R93, R93, UR13 ;  /* 0x0000000d5d5d7c20 */ /* 0x000fd40008400000 */
[----:B------:R-:W-:Y:S01]  /*16810*/  @P6 STG.E.U16 desc[UR24][R12.64+0x10], R92 ;  /* 0x0000105c0c006986 */ /* 0x000fe2000c101518 */
[----:B------:R-:W-:-:S04]  /*16820*/  ISETP.GT.AND P6, PT, R3, 0x9, PT ;  /* 0x000000090300780c */ /* 0x000fc80003fc4270 */
[----:B------:R-:W-:Y:S01]  /*16830*/  ISETP.GT.AND P6, PT, R0, 0x80, P6 ;  /* 0x000000800000780c */ /* 0x000fe200037c4270 */
[----:B-1----:R-:W-:Y:S01]  /*16840*/  IMAD.U32 R7, RZ, RZ, UR18 ;  /* 0x00000012ff077e24 */ /* 0x002fe2000f8e00ff */
[----:B------:R-:W-:Y:S01]  /*16850*/  UIMAD UR10, UR19, 0x180, URZ ;  /* 0x00000180130a78a4 */ /* 0x000fe2000f8e023f */
[----:B------:R-:W-:Y:S02]  /*16860*/  F2FP.F16.F32.PACK_AB R93, RZ, R93 ;  /* 0x0000005dff5d723e */ /* 0x000fe400000000ff */
[----:B------:R-:W-:-:S04]  /*16870*/  IMAD.WIDE.U32 R4, R7, 0x180, R4 ;  /* 0x0000018007047825 */ /* 0x000fc800078e0004 */
[----:B--2---:R-:W-:-:S04]  /*16880*/  VIADD R11, R5, UR10 ;  /* 0x0000000a050b7c36 */ /* 0x004fc80008000000 */
[----:B------:R-:W-:Y:S01]  /*16890*/  @P6 STG.E.U16 desc[UR24][R12.64+0x12], R93 ;  /* 0x0000125d0c006986 */ /* 0x000fe2000c101518 */
        /* <DEDUP_REMOVED lines=273> */
[----:B------:R-:W-:Y:S02]  /*179b0*/  VIADD R5, R5, UR10 ;  /* 0x0000000a05057c36 */ /* 0x000fe40008000000 */
[----:B------:R-:W-:-:S08]  /*179c0*/  FMUL R150, R150, UR13 ;  /* 0x0000000d96967c20 */ /* 0x000fd00008400000 */
[----:B------:R-:W-:Y:S01]  /*179d0*/  @P6 STG.E.U16 desc[UR24][R12.64+0xf2], R149 ;  /* 0x0000f2950c006986 */ /* 0x000fe2000c101518 */
[----:B------:R-:W-:-:S04]  /*179e0*/  IADD3 R14, P6, R4, UR5, RZ ;  /* 0x00000005040e7c10 */ /* 0x000fc8000ffde0ff */
[----:B------:R-:W-:Y:S02]  /*179f0*/  IADD3.X R15, R5, UR4, RZ, P6, !PT ;  /* 0x00000004050f7c10 */ /* 0x000fe4000b7fe4ff */
        /* <DEDUP_REMOVED lines=10> */
[----:B------:R-:W-:-:S05]  /*17aa0*/  @P6 IMAD.MOV.U32 R10, RZ, RZ, R4 ;  /* 0x000000ffff0a6224 */ /* 0x000fca00078e0004 */
[----:B------:R1:W-:Y:S01]  /*17ab0*/  @P6 STG.E.U16 desc[UR24][R10.64], R24 ;  /* 0x000000180a006986 */ /* 0x0003e2000c101518 */
[----:B------:R-:W-:-:S04]  /*17ac0*/  ISETP.GT.AND P6, PT, R3, 0x1, PT ;  /* 0x000000010300780c */ /* 0x000fc80003fc4270 */
[C---:B------:R-:W-:Y:S01]  /*17ad0*/  ISETP.GT.AND P6, PT, R0.reuse, 0xc0, P6 ;  /* 0x000000c00000780c */ /* 0x040fe200037c4270 */
[----:B------:R-:W-:Y:S01]  /*17ae0*/  FMUL R25, R25, UR13 ;  /* 0x0000000d19197c20 */ /* 0x000fe20008400000 */
[----:B------:R-:W-:Y:S01]  /*17af0*/  ISETP.GT.AND P5, PT, R0, 0xc8, P5 ;  /* 0x000000c80000780c */ /* 0x000fe20002fa4270 */
[----:B------:R-:W-:-:S03]  /*17b00*/  FMUL R26, R26, UR13 ;  /* 0x0000000d1a1a7c20 */ /* 0x000fc60008400000 */
[----:B------:R-:W-:Y:S02]  /*17b10*/  F2FP.F16.F32.PACK_AB R25, RZ, R25 ;  /* 0x00000019ff19723e */ /* 0x000fe400000000ff */
[----:B------:R-:W-:-:S05]  /*17b20*/  F2FP.F16.F32.PACK_AB R26, RZ, R26 ;  /* 0x0000001aff1a723e */ /* 0x000fca00000000ff */
[----:B-1----:R-:W-:-:S05]  /*17b30*/  @P6 IMAD.MOV.U32 R10, RZ, RZ, R4 ;  /* 0x000000ffff0a6224 */ /* 0x002fca00078e0004 */
[----:B------:R-:W-:Y:S01]  /*17b40*/  @P6 STG.E.U16 desc[UR24][R10.64+0x2], R25 ;  /* 0x000002190a006986 */ /* 0x000fe2000c101518 */
[----:B------:R-:W-:-:S03]  /*17b50*/  ISETP.GT.AND P6, PT, R3, 0x1, PT ;  /* 0x000000010300780c */ /* 0x000fc60003fc4270 */
[----:B------:R-:W-:Y:S01]  /*17b60*/  @P5 STG.E.U16 desc[UR24][R6.64], R26 ;  /* 0x0000001a06005986 */ /* 0x000fe2000c101518 */
[----:B------:R-:W-:Y:S01]  /*17b70*/  ISETP.GT.AND P5, PT, R0, 0xc8, P6 ;  /* 0x000000c80000780c */ /* 0x000fe200037a4270 */
[----:B------:R-:W-:Y:S01]  /*17b80*/  FMUL R27, R27, UR13 ;  /* 0x0000000d1b1b7c20 */ /* 0x000fe20008400000 */
[----:B------:R-:W-:-:S04]  /*17b90*/  ISETP.GT.AND P6, PT, R3, 0x8, PT ;  /* 0x000000080300780c */ /* 0x000fc80003fc4270 */
[----:B------:R-:W-:Y:S01]  /*17ba0*/  F2FP.F16.F32.PACK_AB R27, RZ, R27 ;  /* 0x0000001bff1b723e */ /* 0x000fe200000000ff */
[----:B------:R-:W-:-:S06]  /*17bb0*/  FMUL R28, R28, UR13 ;  /* 0x0000000d1c1c7c20 */ /* 0x000fcc0008400000 */
[----:B------:R1:W-:Y:S01]  /*17bc0*/  @P5 STG.E.U16 desc[UR24][R6.64+0x2], R27 ;  /* 0x0000021b06005986 */ /* 0x0003e2000c101518 */
[----:B------:R-:W-:Y:S02]  /*17bd0*/  ISETP.GT.AND P5, PT, R0, 0xc0, P6 ;  /* 0x000000c00000780c */ /* 0x000fe400037a4270 */
[----:B------:R-:W-:Y:S02]  /*17be0*/  F2FP.F16.F32.PACK_AB R28, RZ, R28 ;  /* 0x0000001cff1c723e */ /* 0x000fe400000000ff */
[----:B------:R-:W-:Y:S01]  /*17bf0*/  ISETP.GT.AND P6, PT, R3, 0x9, PT ;  /* 0x000000090300780c */ /* 0x000fe20003fc4270 */
[----:B------:R-:W-:-:S08]  /*17c00*/  FMUL R29, R29, UR13 ;  /* 0x0000000d1d1d7c20 */ /* 0x000fd00008400000 */
        /* <DEDUP_REMOVED lines=11> */
[----:B------:R-:W-:Y:S02]  /*17cc0*/  F2FP.F16.F32.PACK_AB R31, RZ, R31 ;  /* 0x0000001fff1f723e */ /* 0x000fe400000000ff */
[----:B------:R-:W-:-:S09]  /*17cd0*/  ISETP.GT.AND P6, PT, R3, 0x10, PT ;  /* 0x000000100300780c */ /* 0x000fd20003fc4270 */
[----:B-1----:R-:W-:Y:S02]  /*17ce0*/  @P5 IMAD.MOV.U32 R6, RZ, RZ, R14 ;  /* 0x000000ffff065224 */ /* 0x002fe400078e000e */
[----:B------:R-:W-:Y:S02]  /*17cf0*/  @P5 IMAD.MOV.U32 R7, RZ, RZ, R15 ;  /* 0x000000ffff075224 */ /* 0x000fe400078e000f */
[----:B------:R-:W-:-:S03]  /*17d00*/  FMUL R32, R32, UR13 ;  /* 0x0000000d20207c20 */ /* 0x000fc60008400000 */
[----:B------:R1:W-:Y:S01]  /*17d10*/  @P5 STG.E.U16 desc[UR24][R6.64+0x12], R31 ;  /* 0x0000121f06005986 */ /* 0x0003e2000c101518 */
[----:B------:R-:W-:Y:S02]  /*17d20*/  ISETP.GT.AND P5, PT, R0, 0xc0, P6 ;  /* 0x000000c00000780c */ /* 0x000fe400037a4270 */
[----:B------:R-:W-:Y:S02]  /*17d30*/  F2FP.F16.F32.PACK_AB R32, RZ, R32 ;  /* 0x00000020ff20723e */ /* 0x000fe400000000ff */
[----:B------:R-:W-:Y:S01]  /*17d40*/  ISETP.GT.AND P6, PT, R3, 0x11, PT ;  /* 0x000000110300780c */ /* 0x000fe20003fc4270 */
[----:B------:R-:W-:-:S08]  /*17d50*/  FMUL R33, R33, UR13 ;  /* 0x0000000d21217c20 */ /* 0x000fd00008400000 */
[----:B------:R-:W-:Y:S01]  /*17d60*/  @P5 STG.E.U16 desc[UR24][R4.64+0x20], R32 ;  /* 0x0000202004005986 */ /* 0x000fe2000c101518 */
[----:B------:R-:W-:Y:S02]  /*17d70*/  ISETP.GT.AND P5, PT, R0, 0xc0, P6 ;  /* 0x000000c00000780c */ /* 0x000fe400037a4270 */
[----:B------:R-:W-:-:S11]  /*17d80*/  F2FP.F16.F32.PACK_AB R33, RZ, R33 ;  /* 0x00000021ff21723e */ /* 0x000fd600000000ff */
[----:B------:R-:W-:Y:S01]  /*17d90*/  @P5 STG.E.U16 desc[UR24][R4.64+0x22], R33 ;  /* 0x0000222104005986 */ /* 0x000fe2000c101518 */
[----:B------:R-:W-:-:S04]  /*17da0*/  ISETP.GT.AND P5, PT, R3, 0x10, PT ;  /* 0x000000100300780c */ /* 0x000fc80003fa4270 */
[----:B------:R-:W-:Y:S01]  /*17db0*/  ISETP.GT.AND P5, PT, R0, 0xc8, P5 ;  /* 0x000000c80000780c */ /* 0x000fe20002fa4270 */
[----:B------:R-:W-:-:S05]  /*17dc0*/  FMUL R34, R34, UR13 ;  /* 0x0000000d22227c20 */ /* 0x000fca0008400000 */
[----:B------:R-:W-:-:S07]  /*17dd0*/  F2FP.F16.F32.PACK_AB R34, RZ, R34 ;  /* 0x00000022ff22723e */ /* 0x000fce00000000ff */
[----:B-1----:R-:W-:Y:S02]  /*17de0*/  @P5 IMAD.MOV.U32 R6, RZ, RZ, R14 ;  /* 0x000000ffff065224 */ /* 0x002fe400078e000e */
[----:B------:R-:W-:-:S05]  /*17df0*/  @P5 IMAD.MOV.U32 R7, RZ, RZ, R15 ;  /* 0x000000ffff075224 */ /* 0x000fca00078e000f */
[----:B------:R1:W-:Y:S01]  /*17e00*/  @P5 STG.E.U16 desc[UR24][R6.64+0x20], R34 ;  /* 0x0000202206005986 */ /* 0x0003e2000c101518 */
[----:B------:R-:W-:Y:S01]  /*17e10*/  ISETP.GT.AND P5, PT, R0, 0xc8, P6 ;  /* 0x000000c80000780c */ /* 0x000fe200037a4270 */
[----:B------:R-:W-:Y:S01]  /*17e20*/  FMUL R35, R35, UR13 ;  /* 0x0000000d23237c20 */ /* 0x000fe20008400000 */
[----:B------:R-:W-:-:S04]  /*17e30*/  ISETP.GT.AND P6, PT, R3, 0x18, PT ;  /* 0x000000180300780c */ /* 0x000fc80003fc4270 */
[----:B------:R-:W-:-:S07]  /*17e40*/  F2FP.F16.F32.PACK_AB R35, RZ, R35 ;  /* 0x00000023ff23723e */ /* 0x000fce00000000ff */
        /* <DEDUP_REMOVED lines=69> */
[----:B-1----:R-:W-:Y:S01]  /*182a0*/  @P5 IMAD.MOV.U32 R6, RZ, RZ, R14 ;  /* 0x000000ffff065224 */ /* 0x002fe200078e000e */
[----:B------:R-:W-:Y:S01]  /*182b0*/  @P5 MOV R7, R15 ;  /* 0x0000000f00075202 */ /* 0x000fe20000000f00 */
[----:B------:R-:W-:-:S04]  /*182c0*/  FMUL R48, R48, UR13 ;  /* 0x0000000d30307c20 */ /* 0x000fc80008400000 */
        /* <DEDUP_REMOVED lines=153> */
[----:B------:R-:W-:Y:S01]  /*18c60*/  @P5 STG.E.U16 desc[UR24][R6.64+0xc0], R74 ;  /* 0x0000c04a06005986 */ /* 0x000fe2000c101518 */
[----:B------:R-:W-:Y:S01]  /*18c70*/  ISETP.GT.AND P5, PT, R0, 0xc8, P6 ;  /* 0x000000c80000780c */ /* 0x000fe200037a4270 */
[----:B------:R-:W-:Y:S01]  /*18c80*/  FMUL R75, R75, UR13 ;  /* 0x0000000d4b4b7c20 */ /* 0x000fe20008400000 */
[----:B------:R-:W-:-:S04]  /*18c90*/  ISETP.GT.AND P6, PT, R3, 0x68, PT ;  /* 0x000000680300780c */ /* 0x000fc80003fc4270 */
[----:B------:R-:W-:-:S07]  /*18ca0*/  F2FP.F16.F32.PACK_AB R75, RZ, R75 ;  /* 0x0000004bff4b723e */ /* 0x000fce00000000ff */
[----:B------:R-:W-:Y:S02]  /*18cb0*/  @P5 IMAD.MOV.U32 R2, RZ, RZ, R14 ;  /* 0x000000ffff025224 */ /* 0x000fe400078e000e */
[----:B------:R-:W-:-:S05]  /*18cc0*/  @P5 IMAD.MOV.U32 R3, RZ, RZ, R15 ;  /* 0x000000ffff035224 */ /* 0x000fca00078e000f */
[----:B------:R1:W-:Y:S01]  /*18cd0*/  @P5 STG.E.U16 desc[UR24][R2.64+0xc2], R75 ;  /* 0x0000c24b02005986 */ /* 0x0003e2000c101518 */
[----:B------:R-:W-:Y:S01]  /*18ce0*/  ISETP.GT.AND P5, PT, R0, 0xc0, P6 ;  /* 0x000000c00000780c */ /* 0x000fe200037a4270 */
[----:B------:R-:W-:-:S05]  /*18cf0*/  FMUL R76, R76, UR13 ;  /* 0x0000000d4c4c7c20 */ /* 0x000fca0008400000 */
[----:B------:R-:W-:-:S07]  /*18d00*/  F2FP.F16.F32.PACK_AB R76, RZ, R76 ;  /* 0x0000004cff4c723e */ /* 0x000fce00000000ff */
[----:B-1----:R-:W-:Y:S02]  /*18d10*/  @P5 IMAD.MOV.U32 R2, RZ, RZ, R4 ;  /* 0x000000ffff025224 */ /* 0x002fe400078e0004 */
[----:B------:R-:W-:-:S05]  /*18d20*/  @P5 IMAD.MOV.U32 R3, RZ, RZ, R5 ;  /* 0x000000ffff035224 */ /* 0x000fca00078e0005 */
[----:B------:R1:W-:Y:S01]  /*18d30*/  @P5 STG.E.U16 desc[UR24][R2.64+0xd0], R76 ;  /* 0x0000d04c02005986 */ /* 0x0003e2000c101518 */
[C---:B------:R-:W-:Y:S02]  /*18d40*/  ISETP.GT.AND P5, PT, R0.reuse, 0xc0, P4 ;  /* 0x000000c00000780c */ /* 0x040fe400027a4270 */
[C---:B------:R-:W-:Y:S01]  /*18d50*/  ISETP.GT.AND P6, PT, R0.reuse, 0xc8, P6 ;  /* 0x000000c80000780c */ /* 0x040fe200037c4270 */
[----:B------:R-:W-:Y:S01]  /*18d60*/  FMUL R77, R77, UR13 ;  /* 0x0000000d4d4d7c20 */ /* 0x000fe20008400000 */
[----:B------:R-:W-:Y:S01]  /*18d70*/  ISETP.GT.AND P4, PT, R0, 0xc8, P4 ;  /* 0x000000c80000780c */ /* 0x000fe20002784270 */
[----:B------:R-:W-:-:S03]  /*18d80*/  FMUL R78, R78, UR13 ;  /* 0x0000000d4e4e7c20 */ /* 0x000fc60008400000 */
[----:B------:R-:W-:-:S05]  /*18d90*/  F2FP.F16.F32.PACK_AB R77, RZ, R77 ;  /* 0x0000004dff4d723e */ /* 0x000fca00000000ff */
[----:B-1----:R-:W-:Y:S02]  /*18da0*/  @P5 IMAD.MOV.U32 R2, RZ, RZ, R4 ;  /* 0x000000ffff025224 */ /* 0x002fe400078e0004 */
[----:B------:R-:W-:Y:S01]  /*18db0*/  @P5 IMAD.MOV.U32 R3, RZ, RZ, R5 ;  /* 0x000000ffff035224 */ /* 0x000fe200078e0005 */
[----:B------:R-:W-:Y:S01]  /*18dc0*/  F2FP.F16.F32.PACK_AB R78, RZ, R78 ;  /* 0x0000004eff4e723e */ /* 0x000fe200000000ff */
[----:B------:R-:W-:-:S03]  /*18dd0*/  FMUL R79, R79, UR13 ;  /* 0x0000000d4f4f7c20 */ /* 0x000fc60008400000 */
[----:B------:R1:W-:Y:S01]  /*18de0*/  @P5 STG.E.U16 desc[UR24][R2.64+0xd2], R77 ;  /* 0x0000d24d02005986 */ /* 0x0003e2000c101518 */
[----:B------:R-:W-:Y:S02]  /*18df0*/  ISETP.GT.AND P5, PT, R0, 0xc0, P2 ;  /* 0x000000c00000780c */ /* 0x000fe400017a4270 */
[----:B------:R-:W-:Y:S01]  /*18e00*/  F2FP.F16.F32.PACK_AB R79, RZ, R79 ;  /* 0x0000004fff4f723e */ /* 0x000fe200000000ff */
[----:B-1----:R-:W-:Y:S02]  /*18e10*/  @P6 IMAD.MOV.U32 R2, RZ, RZ, R14 ;  /* 0x000000ffff026224 */ /* 0x002fe400078e000e */
[----:B------:R-:W-:-:S05]  /*18e20*/  @P6 IMAD.MOV.U32 R3, RZ, RZ, R15 ;  /* 0x000000ffff036224 */ /* 0x000fca00078e000f */
[----:B------:R1:W-:Y:S01]  /*18e30*/  @P6 STG.E.U16 desc[UR24][R2.64+0xd0], R78 ;  /* 0x0000d04e02006986 */ /* 0x0003e2000c101518 */
[----:B------:R-:W-:Y:S01]  /*18e40*/  FMUL R80, R80, UR13 ;  /* 0x0000000d50507c20 */ /* 0x000fe20008400000 */
[----:B-1----:R-:W-:Y:S02]  /*18e50*/  @P4 IMAD.MOV.U32 R2, RZ, RZ, R14 ;  /* 0x000000ffff024224 */ /* 0x002fe400078e000e */
[----:B------:R-:W-:-:S05]  /*18e60*/  @P4 IMAD.MOV.U32 R3, RZ, RZ, R15 ;  /* 0x000000ffff034224 */ /* 0x000fca00078e000f */
[----:B------:R1:W-:Y:S01]  /*18e70*/  @P4 STG.E.U16 desc[UR24][R2.64+0xd2], R79 ;  /* 0x0000d24f02004986 */ /* 0x0003e2000c101518 */
[C---:B------:R-:W-:Y:S02]  /*18e80*/  ISETP.GT.AND P4, PT, R0.reuse, 0xc0, P3 ;  /* 0x000000c00000780c */ /* 0x040fe40001f84270 */
[C---:B------:R-:W-:Y:S01]  /*18e90*/  ISETP.GT.AND P2, PT, R0.reuse, 0xc8, P2 ;  /* 0x000000c80000780c */ /* 0x040fe20001744270 */
[----:B------:R-:W-:Y:S01]  /*18ea0*/  FMUL R81, R81, UR13 ;  /* 0x0000000d51517c20 */ /* 0x000fe20008400000 */
[----:B------:R-:W-:Y:S02]  /*18eb0*/  F2FP.F16.F32.PACK_AB R80, RZ, R80 ;  /* 0x00000050ff50723e */ /* 0x000fe400000000ff */
[----:B------:R-:W-:Y:S01]  /*18ec0*/  ISETP.GT.AND P3, PT, R0, 0xc8, P3 ;  /* 0x000000c80000780c */ /* 0x000fe20001f64270 */
[----:B-1----:R-:W-:Y:S02]  /*18ed0*/  @P5 IMAD.MOV.U32 R2, RZ, RZ, R4 ;  /* 0x000000ffff025224 */ /* 0x002fe400078e0004 */
[----:B------:R-:W-:Y:S01]  /*18ee0*/  @P5 IMAD.MOV.U32 R3, RZ, RZ, R5 ;  /* 0x000000ffff035224 */ /* 0x000fe200078e0005 */
[----:B------:R-:W-:Y:S01]  /*18ef0*/  F2FP.F16.F32.PACK_AB R81, RZ, R81 ;  /* 0x00000051ff51723e */ /* 0x000fe200000000ff */
[----:B------:R-:W-:-:S03]  /*18f00*/  FMUL R82, R82, UR13 ;  /* 0x0000000d52527c20 */ /* 0x000fc60008400000 */
[----:B------:R1:W-:Y:S01]  /*18f10*/  @P5 STG.E.U16 desc[UR24][R2.64+0xe0], R80 ;  /* 0x0000e05002005986 */ /* 0x0003e2000c101518 */
[C---:B------:R-:W-:Y:S02]  /*18f20*/  ISETP.GT.AND P6, PT, R0.reuse, 0xc0, P0 ;  /* 0x000000c00000780c */ /* 0x040fe400007c4270 */
[C---:B------:R-:W-:Y:S02]  /*18f30*/  ISETP.GT.AND P5, PT, R0.reuse, 0xc0, P1 ;  /* 0x000000c00000780c */ /* 0x040fe40000fa4270 */
[----:B------:R-:W-:Y:S01]  /*18f40*/  ISETP.GT.AND P0, PT, R0, 0xc8, P0 ;  /* 0x000000c80000780c */ /* 0x000fe20000704270 */
[----:B-1----:R-:W-:Y:S01]  /*18f50*/  @P4 IMAD.MOV.U32 R2, RZ, RZ, R4 ;  /* 0x000000ffff024224 */ /* 0x002fe200078e0004 */
[----:B------:R-:W-:Y:S01]  /*18f60*/  @P4 MOV R3, R5 ;  /* 0x0000000500034202 */ /* 0x000fe20000000f00 */
[----:B------:R-:W-:Y:S01]  /*18f70*/  FMUL R83, R83, UR13 ;  /* 0x0000000d53537c20 */ /* 0x000fe20008400000 */
[----:B------:R-:W-:-:S03]  /*18f80*/  F2FP.F16.F32.PACK_AB R82, RZ, R82 ;  /* 0x00000052ff52723e */ /* 0x000fc600000000ff */
[----:B------:R1:W-:Y:S01]  /*18f90*/  @P4 STG.E.U16 desc[UR24][R2.64+0xe2], R81 ;  /* 0x0000e25102004986 */ /* 0x0003e2000c101518 */
[----:B------:R-:W-:Y:S01]  /*18fa0*/  FMUL R84, R84, UR13 ;  /* 0x0000000d54547c20 */ /* 0x000fe20008400000 */
[----:B------:R-:W-:Y:S01]  /*18fb0*/  ISETP.GT.AND P1, PT, R0, 0xc8, P1 ;  /* 0x000000c80000780c */ /* 0x000fe20000f24270 */
[----:B------:R-:W-:Y:S01]  /*18fc0*/  FMUL R85, R85, UR13 ;  /* 0x0000000d55557c20 */ /* 0x000fe20008400000 */
[----:B------:R-:W-:Y:S01]  /*18fd0*/  F2FP.F16.F32.PACK_AB R83, RZ, R83 ;  /* 0x00000053ff53723e */ /* 0x000fe200000000ff */
[----:B------:R-:W-:Y:S01]  /*18fe0*/  FMUL R86, R86, UR13 ;  /* 0x0000000d56567c20 */ /* 0x000fe20008400000 */
[----:B-1----:R-:W-:Y:S02]  /*18ff0*/  @P2 IMAD.MOV.U32 R2, RZ, RZ, R14 ;  /* 0x000000ffff022224 */ /* 0x002fe400078e000e */
[----:B------:R-:W-:-:S05]  /*19000*/  @P2 IMAD.MOV.U32 R3, RZ, RZ, R15 ;  /* 0x000000ffff032224 */ /* 0x000fca00078e000f */
[----:B------:R1:W-:Y:S01]  /*19010*/  @P2 STG.E.U16 desc[UR24][R2.64+0xe0], R82 ;  /* 0x0000e05202002986 */ /* 0x0003e2000c101518 */
[----:B------:R-:W-:Y:S01]  /*19020*/  F2FP.F16.F32.PACK_AB R84, RZ, R84 ;  /* 0x00000054ff54723e */ /* 0x000fe200000000ff */
[----:B------:R-:W-:Y:S01]  /*19030*/  @P5 IMAD.MOV.U32 R6, RZ, RZ, R4 ;  /* 0x000000ffff065224 */ /* 0x000fe200078e0004 */
[----:B------:R-:W-:Y:S01]  /*19040*/  F2FP.F16.F32.PACK_AB R85, RZ, R85 ;  /* 0x00000055ff55723e */ /* 0x000fe200000000ff */
[----:B------:R-:W-:Y:S01]  /*19050*/  @P5 IMAD.MOV.U32 R7, RZ, RZ, R5 ;  /* 0x000000ffff075224 */ /* 0x000fe200078e0005 */
[----:B------:R-:W-:Y:S01]  /*19060*/  F2FP.F16.F32.PACK_AB R86, RZ, R86 ;  /* 0x00000056ff56723e */ /* 0x000fe200000000ff */
[----:B-1----:R-:W-:Y:S02]  /*19070*/  @P3 IMAD.MOV.U32 R2, RZ, RZ, R14 ;  /* 0x000000ffff023224 */ /* 0x002fe400078e000e */
[----:B------:R-:W-:-:S05]  /*19080*/  @P3 IMAD.MOV.U32 R3, RZ, RZ, R15 ;  /* 0x000000ffff033224 */ /* 0x000fca00078e000f */
[----:B------:R1:W-:Y:S04]  /*19090*/  @P3 STG.E.U16 desc[UR24][R2.64+0xe2], R83 ;  /* 0x0000e25302003986 */ /* 0x0003e8000c101518 */
[----:B------:R2:W-:Y:S04]  /*190a0*/  @P6 STG.E.U16 desc[UR24][R4.64+0xf0], R84 ;  /* 0x0000f05404006986 */ /* 0x0005e8000c101518 */
[----:B------:R2:W-:Y:S01]  /*190b0*/  @P5 STG.E.U16 desc[UR24][R6.64+0xf2], R85 ;  /* 0x0000f25506005986 */ /* 0x0005e2000c101518 */
[----:B-1----:R-:W-:Y:S02]  /*190c0*/  @P0 IMAD.MOV.U32 R2, RZ, RZ, R14 ;  /* 0x000000ffff020224 */ /* 0x002fe400078e000e */
[----:B------:R-:W-:-:S02]  /*190d0*/  @P0 IMAD.MOV.U32 R3, RZ, RZ, R15 ;  /* 0x000000ffff030224 */ /* 0x000fc400078e000f */
[----:B------:R-:W-:-:S03]  /*190e0*/  FMUL R87, R87, UR13 ;  /* 0x0000000d57577c20 */ /* 0x000fc60008400000 */
[----:B------:R2:W-:Y:S01]  /*190f0*/  @P0 STG.E.U16 desc[UR24][R2.64+0xf0], R86 ;  /* 0x0000f05602000986 */ /* 0x0005e2000c101518 */
[----:B------:R-:W-:Y:S05]  /*19100*/  @!P1 EXIT ;  /* 0x000000000000994d */ /* 0x000fea0003800000 */
[----:B------:R-:W-:-:S05]  /*19110*/  F2FP.F16.F32.PACK_AB R87, RZ, R87 ;  /* 0x00000057ff57723e */ /* 0x000fca00000000ff */
[----:B------:R-:W-:Y:S01]  /*19120*/  STG.E.U16 desc[UR24][R14.64+0xf2], R87 ;  /* 0x0000f2570e007986 */ /* 0x000fe2000c101518 */
[----:B------:R-:W-:Y:S05]  /*19130*/  EXIT ;  /* 0x000000000000794d */ /* 0x000fea0003800000 */
.L_x_9:
[----:B------:R-:W-:-:S13]  /*19140*/  ISETP.NE.AND P0, PT, RZ, UR9, PT ;  /* 0x00000009ff007c0c */ /* 0x000fda000bf05270 */
[----:B------:R-:W-:Y:S05]  /*19150*/  @P0 EXIT ;  /* 0x000000000000094d */ /* 0x000fea0003800000 */
[----:B------:R-:W-:-:S13]  /*19160*/  ELECT P0, URZ, PT ;  /* 0x00000000003f782f */ /* 0x000fda0003800000 */
[----:B------:R-:W-:Y:S05]  /*19170*/  @!P0 BRA `(.L_x_524) ;  /* 0x0000000800308947 */ /* 0x000fea0003800000 */
[----:B------:R-:W-:Y:S01]  /*19180*/  UISETP.GE.AND UP0, UPT, UR51, 0x1, UPT ;  /* 0x000000013300788c */ /* 0x000fe2000bf06270 */
[----:B------:R-:W-:-:S04]  /*19190*/  SHF.R.S32.HI R3, RZ, 0x1f, R4 ;  /* 0x0000001fff037819 */ /* 0x000fc80000011404 */
[----:B------:R-:W-:Y:S02]  /*191a0*/  LEA.HI R5, R3, R4, RZ, 0x7 ;  /* 0x0000000403057211 */ /* 0x000fe400078f38ff */
[----:B------:R-:W-:-:S13]  /*191b0*/  PLOP3.LUT P0, PT, PT, PT, UP0, 0x80, 0x0 ;  /* 0x000000000000781c */ /* 0x000fda0003f0f008 */
[----:B------:R-:W-:Y:S05]  /*191c0*/  @!P0 BRA `(.L_x_524) ;  /* 0x00000008001c8947 */ /* 0x000fea0003800000 */
[----:B------:R-:W0:Y:S01]  /*191d0*/  S2R R0, SR_CTAID.X ;  /* 0x0000000000007919 */ /* 0x000e220000002500 */
[----:B------:R-:W1:Y:S01]  /*191e0*/  LDC.64 R2, c[0x0][0x4d8] ;  /* 0x00013600ff027b82 */ /* 0x000e620000000a00 */
[----:B------:R-:W-:Y:S01]  /*191f0*/  LOP3.LUT R5, R5, 0xffffff80, RZ, 0xc0, !PT ;  /* 0xffffff8005057812 */ /* 0x000fe200078ec0ff */
[----:B------:R-:W-:Y:S01]  /*19200*/  ULDC.64 UR8, c[0x0][0x4b0] ;  /* 0x00012c0000087ab9 */ /* 0x000fe20000000a00 */
[C---:B------:R-:W-:Y:S01]  /*19210*/  LOP3.LUT P0, RZ, R4.reuse, 0x1f, RZ, 0xc0, !PT ;  /* 0x0000001f04ff7812 */ /* 0x040fe2000780c0ff */
[----:B------:R-:W-:Y:S01]  /*19220*/  IMAD.U32 R7, RZ, RZ, UR8 ;  /* 0x00000008ff077e24 */ /* 0x000fe2000f8e00ff */
[----:B------:R-:W-:Y:S01]  /*19230*/  UIADD3 UR4, UR5, 0x1, URZ ;  /* 0x0000000105047890 */ /* 0x000fe2000fffe03f */
[----:B------:R-:W-:Y:S02]  /*19240*/  IMAD.IADD R5, R4, 0x1, -R5 ;  /* 0x0000000104057824 */ /* 0x000fe400078e0a05 */
[----:B------:R-:W-:Y:S02]  /*19250*/  IMAD.U32 R4, RZ, RZ, UR9 ;  /* 0x00000009ff047e24 */ /* 0x000fe4000f8e00ff */
[----:B------:R-:W-:Y:S01]  /*19260*/  IMAD.U32 R9, RZ, RZ, UR14 ;  /* 0x0000000eff097e24 */ /* 0x000fe2000f8e00ff */
[C---:B------:R-:W-:Y:S01]  /*19270*/  ISETP.NE.AND P2, PT, R5.reuse, RZ, PT ;  /* 0x000000ff0500720c */ /* 0x040fe20003f45270 */
[----:B------:R-:W-:Y:S01]  /*19280*/  IMAD.MOV.U32 R14, RZ, RZ, RZ ;  /* 0x000000ffff0e7224 */ /* 0x000fe200078e00ff */
[----:B------:R-:W-:Y:S01]  /*19290*/  ISETP.NE.OR P0, PT, R5, RZ, !P0 ;  /* 0x000000ff0500720c */ /* 0x000fe20004705670 */
[----:B------:R-:W-:-:S02]  /*192a0*/  IMAD.SHL.U32 R9, R9, 0x80, RZ ;  /* 0x0000008009097824 */ /* 0x000fc400078e00ff */
[----:B------:R-:W-:Y:S02]  /*192b0*/  IMAD.U32 R15, RZ, RZ, UR4 ;  /* 0x00000004ff0f7e24 */ /* 0x000fe4000f8e00ff */
[----:B------:R-:W-:Y:S02]  /*192c0*/  VIADD R16, R9, 0x40 ;  /* 0x0000004009107836 */ /* 0x000fe40000000000 */
[----:B-1----:R-:W-:Y:S02]  /*192d0*/  IMAD R6, R7, UR15, R2 ;  /* 0x0000000f07067c24 */ /* 0x002fe4000f8e0202 */
[----:B------:R-:W-:Y:S02]  /*192e0*/  IMAD R7, R4, UR7, R3 ;  /* 0x0000000704077c24 */ /* 0x000fe4000f8e0203 */
[----:B------:R-:W-:Y:S02]  /*192f0*/  IMAD.U32 R4, RZ, RZ, UR6 ;  /* 0x00000006ff047e24 */ /* 0x000fe4000f8e00ff */
[----:B------:R-:W-:-:S02]  /*19300*/  IMAD.MOV.U32 R2, RZ, RZ, 0x1 ;  /* 0x00000001ff027424 */ /* 0x000fc400078e00ff */
[----:B0-----:R-:W-:Y:S01]  /*19310*/  IMAD.SHL.U32 R8, R0, 0x100, RZ ;  /* 0x0000010000087824 */ /* 0x001fe200078e00ff */
[----:B------:R-:W-:Y:S01]  /*19320*/  LOP3.LUT R0, R4, 0x2, RZ, 0xfc, !PT ;  /* 0x0000000204007812 */ /* 0x000fe200078efcff */
[----:B------:R-:W-:Y:S02]  /*19330*/  IMAD.MOV.U32 R3, RZ, RZ, RZ ;  /* 0x000000ffff037224 */ /* 0x000fe400078e00ff */
[C---:B------:R-:W-:Y:S02]  /*19340*/  VIADD R11, R8.reuse, 0x40 ;  /* 0x00000040080b7836 */ /* 0x040fe40000000000 */
[C---:B------:R-:W-:Y:S02]  /*19350*/  VIADD R12, R8.reuse, 0x80 ;  /* 0x00000080080c7836 */ /* 0x040fe40000000000 */
[----:B------:R-:W-:-:S07]  /*19360*/  VIADD R13, R8, 0xc0 ;  /* 0x000000c0080d7836 */ /* 0x000fce0000000000 */
.L_x_528:
[----:B------:R-:W0:Y:S01]  /*19370*/  S2R R5, SR_CgaCtaId ;  /* 0x0000000000057919 */ /* 0x000e220000008800 */
[----:B------:R-:W-:-:S04]  /*19380*/  MOV R4, 0x400 ;  /* 0x0000040000047802 */ /* 0x000fc80000000f00 */
[----:B0-----:R-:W-:Y:S02]  /*19390*/  LEA R10, R5, R4, 0x18 ;  /* 0x00000004050a7211 */ /* 0x001fe400078ec0ff */
[----:B------:R-:W-:-:S03]  /*193a0*/  SHF.L.U32 R4, R2, 0x1f, RZ ;  /* 0x0000001f02047819 */ /* 0x000fc600000006ff */
[----:B------:R-:W-:-:S07]  /*193b0*/  IMAD R5, R3, 0x8, R10 ;  /* 0x0000000803057824 */ /* 0x000fce00078e020a */
.L_x_525:
[----:B0-----:R0:W1:Y:S02]  /*193c0*/  SYNCS.PHASECHK.TRANS64.TRYWAIT P1, [R5+URZ+0x30020], R4 ;  /* 0x03002004050075a7 */ /* 0x001064000802017f */
[----:B-1----:R-:W-:Y:S05]  /*193d0*/  @!P1 NANOSLEEP.SYNCS 0x989680 ;  /* 0x009896800000995d */ /* 0x002fea0003900000 */
[----:B------:R-:W1:Y:S02]  /*193e0*/  @!P1 SYNCS.PHASECHK.TRANS64 P1, [R5+URZ+0x30020], R4 ;  /* 0x03002004050095a7 */ /* 0x000e64000802007f */
[----:B-1----:R-:W-:Y:S05]  /*193f0*/  @!P1 BRA `(.L_x_525) ;  /* 0xfffffffc00f09947 */ /* 0x002fea000383ffff */
[----:B0-----:R-:W0:Y:S02]  /*19400*/  @!P2 LDC R4, c[0x0][0x500] ;  /* 0x00014000ff04ab82 */ /* 0x001e240000000800 */
[----:B0-----:R0:W-:Y:S02]  /*19410*/  @!P2 SYNCS.ARRIVE.TRANS64 RZ, [R5+URZ+0x30000], R4 ;  /* 0x0300000405ffa9a7 */ /* 0x0011e4000800003f */
[----:B0-----:R-:W-:-:S04]  /*19420*/  PRMT R4, R0, 0x9910, RZ ;  /* 0x0000991000047816 */ /* 0x001fc800000000ff */
[----:B------:R-:W-:-:S13]  /*19430*/  ISETP.NE.AND P1, PT, R4, 0x2, PT ;  /* 0x000000020400780c */ /* 0x000fda0003f25270 */
[----:B------:R-:W-:Y:S05]  /*19440*/  @P1 BRA `(.L_x_526) ;  /* 0x0000000000041947 */ /* 0x000fea0003800000 */
[----:B------:R-:W-:Y:S01]  /*19450*/  BPT.TRAP 0x1 ;  /* 0x000000040000795c */ /* 0x000fe20000300000 */
.L_x_526:
[----:B------:R-:W-:Y:S05]  /*19460*/  @P0 BRA `(.L_x_527) ;  /* 0x0000000000040947 */ /* 0x000fea0003800000 */
[----:B------:R-:W-:Y:S01]  /*19470*/  BPT.TRAP 0x1 ;  /* 0x000000040000795c */ /* 0x000fe20000300000 */
.L_x_527:
[----:B------:R-:W-:Y:S01]  /*19480*/  ULDC UR13, c[0x0][0x48c] ;  /* 0x00012300000d7ab9 */ /* 0x000fe20000000800 */
[C---:B------:R-:W-:Y:S01]  /*19490*/  R2UR UR12, R14.reuse ;  /* 0x000000000e0c72ca */ /* 0x040fe200000e0000 */
[----:B------:R-:W-:Y:S01]  /*194a0*/  UISETP.NE.AND UP0, UPT, UR13, 0x1, UPT ;  /* 0x000000010d00788c */ /* 0x000fe2000bf05270 */
[----:B------:R-:W-:Y:S01]  /*194b0*/  R2UR UR28, R3 ;  /* 0x00000000031c72ca */ /* 0x000fe200000e0000 */
[----:B------:R-:W-:Y:S01]  /*194c0*/  VIADD R15, R15, 0xffffffff ;  /* 0xffffffff0f0f7836 */ /* 0x000fe20000000000 */
[----:B------:R-:W-:Y:S01]  /*194d0*/  LEA R4, R3, 0x1000, 0xe ;  /* 0x0000100003047811 */ /* 0x000fe200078e70ff */
[----:B------:R-:W-:Y:S01]  /*194e0*/  ULDC.64 UR40, c[0x0][0x4b8] ;  /* 0x00012e0000287ab9 */ /* 0x000fe20000000a00 */
[----:B------:R-:W-:Y:S01]  /*194f0*/  R2UR UR29, R5 ;  /* 0x00000000051d72ca */ /* 0x000fe200000e0000 */
[C---:B------:R-:W-:Y:S01]  /*19500*/  IMAD R5, R3.reuse, 0x4000, R10 ;  /* 0x0000400003057824 */ /* 0x040fe200078e020a */
[----:B------:R-:W-:Y:S01]  /*19510*/  R2UR UR31, R14 ;  /* 0x000000000e1f72ca */ /* 0x000fe200000e0000 */
[----:B------:R-:W-:Y:S01]  /*19520*/  IMAD R4, R3, -0x2000, R4 ;  /* 0xffffe00003047824 */ /* 0x000fe200078e0204 */
[----:B------:R-:W-:Y:S01]  /*19530*/  R2UR UR30, R8 ;  /* 0x00000000081e72ca */ /* 0x000fe200000e0000 */
[----:B------:R-:W-:Y:S01]  /*19540*/  ULDC.64 UR42, c[0x0][0x4d0] ;  /* 0x00013400002a7ab9 */ /* 0x000fe20000000a00 */
[----:B------:R-:W-:Y:S01]  /*19550*/  @UP0 ULDC.64 UR16, c[0x0][0x490] ;  /* 0x0001240000100ab9 */ /* 0x000fe20000000a00 */
[----:B------:R-:W-:Y:S01]  /*19560*/  @UP0 ULDC.64 UR18, c[0x0][0x490] ;  /* 0x0001240000120ab9 */ /* 0x000fe20000000a00 */
[----:B------:R-:W-:Y:S01]  /*19570*/  UIMAD.WIDE.U32 UR8, UR12, UR16, URZ ;  /* 0x000000100c0872a5 */ /* 0x000fe2000f8e003f */
[----:B------:R-:W-:Y:S01]  /*19580*/  IMAD R4, R4, 0x2, R10 ;  /* 0x0000000204047824 */ /* 0x000fe200078e020a */
[----:B------:R-:W-:Y:S01]  /*19590*/  UIMAD.WIDE.U32 UR10, UR12, UR18, URZ ;  /* 0x000000120c0a72a5 */ /* 0x000fe2000f8e003f */
[----:B------:R-:W-:Y:S01]  /*195a0*/  R2UR UR34, R11 ;  /* 0x000000000b2272ca */ /* 0x000fe200000e0000 */
[----:B------:R-:W-:Y:S01]  /*195b0*/  UMOV UR4, UR12 ;  /* 0x0000000c00047c82 */ /* 0x000fe20008000000 */
[----:B------:R-:W-:Y:S01]  /*195c0*/  @UP0 USHF.R.U32.HI UR4, URZ, UR17, UR9 ;  /* 0x000000113f040299 */ /* 0x000fe20008011609 */
[----:B------:R-:W-:Y:S01]  /*195d0*/  R2UR UR38, R12 ;  /* 0x000000000c2672ca */ /* 0x000fe200000e0000 */
[----:B------:R-:W-:Y:S01]  /*195e0*/  UIADD3 UR29, UR29, 0x30000, URZ ;  /* 0x000300001d1d7890 */ /* 0x000fe2000fffe03f */
[----:B------:R-:W-:Y:S01]  /*195f0*/  R2UR UR8, R10 ;  /* 0x000000000a0872ca */ /* 0x000fe200000e0000 */
[----:B------:R-:W-:Y:S01]  /*19600*/  UMOV UR9, UR12 ;  /* 0x0000000c00097c82 */ /* 0x000fe20008000000 */
[----:B------:R-:W-:Y:S01]  /*19610*/  ULDC UR12, c[0x0][0x498] ;  /* 0x00012600000c7ab9 */ /* 0x000fe20000000800 */
[----:B------:R-:W-:Y:S01]  /*19620*/  @UP0 USHF.R.U32.HI UR9, URZ, UR19, UR11 ;  /* 0x000000133f090299 */ /* 0x000fe2000801160b */
[----:B------:R-:W-:Y:S01]  /*19630*/  R2UR UR26, R13 ;  /* 0x000000000d1a72ca */ /* 0x000fe200000e0000 */
[----:B------:R-:W-:Y:S01]  /*19640*/  UISETP.NE.AND UP0, UPT, UR12, 0x1, UPT ;  /* 0x000000010c00788c */ /* 0x000fe2000bf05270 */
[----:B------:R-:W-:Y:S01]  /*19650*/  R2UR UR18, R9 ;  /* 0x00000000091272ca */ /* 0x000fe200000e0000 */
[----:B------:R-:W-:Y:S01]  /*19660*/  ULDC.64 UR16, c[0x0][0x198] ;  /* 0x0000660000107ab9 */ /* 0x000fe20000000a00 */
[----:B------:R-:W-:Y:S01]  /*19670*/  UIADD3 UR11, -UR13, URZ, URZ ;  /* 0x0000003f0d0b7290 */ /* 0x000fe2000fffe13f */
[----:B------:R-:W-:Y:S01]  /*19680*/  ISETP.GT.AND P3, PT, R15, 0x1, PT ;  /* 0x000000010f00780c */ /* 0x000fe20003f64270 */
[----:B------:R-:W-:Y:S01]  /*19690*/  UIADD3 UR44, UP1, UR16, 0xf0, URZ ;  /* 0x000000f0102c7890 */ /* 0x000fe2000ff3e03f */
[----:B------:R-:W-:Y:S01]  /*196a0*/  VIADD R3, R3, 0x1 ;  /* 0x0000000103037836 */ /* 0x000fe20000000000 */
[----:B------:R-:W-:Y:S01]  /*196b0*/  UIADD3 UR52, UP2, UR16, 0x1f0, URZ ;  /* 0x000001f010347890 */ /* 0x000fe2000ff5e03f */
[----:B------:R-:W-:Y:S01]  /*196c0*/  R2UR UR16, R5 ;  /* 0x00000000051072ca */ /* 0x000fe200000e0000 */
[----:B------:R-:W-:Y:S01]  /*196d0*/  ULEA UR28, UR28, UR8, 0xf ;  /* 0x000000081c1c7291 */ /* 0x000fe2000f8e783f */
[----:B------:R-:W-:Y:S01]  /*196e0*/  R2UR UR8, R4 ;  /* 0x00000000040872ca */ /* 0x000fe200000e0000 */
[----:B------:R-:W-:Y:S01]  /*196f0*/  @UP0 ULDC UR46, c[0x0][0x49c] ;  /* 0x00012700002e0ab9 */ /* 0x000fe20000000800 */
[----:B------:R-:W-:Y:S01]  /*19700*/  @UP0 ULDC UR48, c[0x0][0x49c] ;  /* 0x0001270000300ab9 */ /* 0x000fe20000000800 */
[----:B------:R-:W-:Y:S01]  /*19710*/  PRMT R4, R6, 0x40, R7 ;  /* 0x0000004006047816 */ /* 0x000fe20000000007 */
[----:B------:R-:W-:Y:S01]  /*19720*/  UIMAD.WIDE.U32 UR46, UR4, UR46, URZ ;  /* 0x0000002e042e72a5 */ /* 0x000fe2000f8e003f */
[C---:B------:R-:W-:Y:S01]  /*19730*/  ISETP.NE.AND P1, PT, R3.reuse, 0x4, PT ;  /* 0x000000040300780c */ /* 0x040fe20003f25270 */
[----:B------:R-:W-:Y:S01]  /*19740*/  UIMAD.WIDE.U32 UR48, UR9, UR48, URZ ;  /* 0x00000030093072a5 */ /* 0x000fe2000f8e003f */
[----:B------:R-:W-:Y:S01]  /*19750*/  R2UR UR50, R4 ;  /* 0x00000000043272ca */ /* 0x000fe200000e0000 */
[----:B------:R-:W-:Y:S01]  /*19760*/  UIADD3.X UR45, URZ, UR17, URZ, UP1, !UPT ;  /* 0x000000113f2d7290 */ /* 0x000fe20008ffe43f */
[----:B------:R-:W-:Y:S01]  /*19770*/  SEL R5, RZ, 0x1, P1 ;  /* 0x00000001ff057807 */ /* 0x000fe20000800000 */
[----:B------:R-:W-:Y:S01]  /*19780*/  @UP0 ULDC UR10, c[0x0][0x4a0] ;  /* 0x00012800000a0ab9 */ /* 0x000fe20000000800 */
[----:B------:R-:W-:Y:S01]  /*19790*/  UIADD3.X UR53, URZ, UR17, URZ, UP2, !UPT ;  /* 0x000000113f357290 */ /* 0x000fe200097fe43f */
[----:B------:R-:W-:Y:S01]  /*197a0*/  VIADD R14, R14, 0x40 ;  /* 0x000000400e0e7836 */ /* 0x000fe20000000000 */
[----:B------:R-:W-:Y:S01]  /*197b0*/  UMOV UR21, UR4 ;  /* 0x0000000400157c82 */ /* 0x000fe20008000000 */
[----:B------:R-:W-:Y:S01]  /*197c0*/  @UP0 ULDC UR17, c[0x0][0x4a0] ;  /* 0x0001280000110ab9 */ /* 0x000fe20000000800 */
[----:B------:R-:W-:Y:S01]  /*197d0*/  UMOV UR13, UR9 ;  /* 0x00000009000d7c82 */ /* 0x000fe20008000000 */
[----:B------:R-:W-:Y:S01]  /*197e0*/  @UP0 USHF.R.U32.HI UR21, URZ, UR10, UR47 ;  /* 0x0000000a3f150299 */ /* 0x000fe2000801162f */
[----:B------:R-:W-:Y:S01]  /*197f0*/  R2UR UR10, R16 ;  /* 0x00000000100a72ca */ /* 0x000fe200000e0000 */
[----:B------:R-:W-:Y:S01]  /*19800*/  @UP0 USHF.R.U32.HI UR13, URZ, UR17, UR49 ;  /* 0x000000113f0d0299 */ /* 0x000fe20008011631 */
[----:B------:R-:W-:Y:S01]  /*19810*/  LOP3.LUT R2, R2, R5, RZ, 0x3c, !PT ;  /* 0x0000000502027212 */ /* 0x000fe200078e3cff */
[----:B------:R-:W-:Y:S01]  /*19820*/  UIADD3 UR20, -UR21, URZ, URZ ;  /* 0x0000003f15147290 */ /* 0x000fe2000fffe13f */
[----:B------:R-:W-:Y:S01]  /*19830*/  SEL R3, R3, RZ, P1 ;  /* 0x000000ff03037207 */ /* 0x000fe20000800000 */
[----:B------:R-:W-:-:S02]  /*19840*/  UIADD3 UR17, -UR13, URZ, URZ ;  /* 0x0000003f0d117290 */ /* 0x000fc4000fffe13f */
[----:B------:R-:W-:Y:S02]  /*19850*/  UIMAD UR19, UR4, UR11, UR31 ;  /* 0x0000000b041372a4 */ /* 0x000fe4000f8e021f */
[----:B------:R-:W-:Y:S02]  /*19860*/  UIMAD UR20, UR12, UR20, UR4 ;  /* 0x000000140c1472a4 */ /* 0x000fe4000f8e0204 */
[----:B------:R-:W-:Y:S02]  /*19870*/  UIADD3 UR32, UR28, 0x2000, URZ ;  /* 0x000020001c207890 */ /* 0x000fe4000fffe03f */
[----:B------:R-:W-:Y:S02]  /*19880*/  UIMAD UR11, UR9, UR11, UR31 ;  /* 0x0000000b090b72a4 */ /* 0x000fe4000f8e021f */
[----:B------:R-:W-:Y:S02]  /*19890*/  UIMAD UR12, UR12, UR17, UR9 ;  /* 0x000000110c0c72a4 */ /* 0x000fe4000f8e0209 */
[----:B------:R-:W-:-:S02]  /*198a0*/  UIADD3 UR36, UR28, 0x4000, URZ ;  /* 0x000040001c247890 */ /* 0x000fc4000fffe03f */
[----:B------:R-:W-:Y:S02]  /*198b0*/  UIADD3 UR24, UR28, 0x6000, URZ ;  /* 0x000060001c187890 */ /* 0x000fe4000fffe03f */
[----:B------:R-:W-:Y:S02]  /*198c0*/  UIADD3 UR16, UR16, 0x20000, URZ ;  /* 0x0002000010107890 */ /* 0x000fe4000fffe03f */
[----:B------:R-:W-:Y:S02]  /*198d0*/  UIMAD UR19, UR19, UR40, UR42 ;  /* 0x00000028131372a4 */ /* 0x000fe4000f8e022a */
[----:B------:R-:W-:Y:S02]  /*198e0*/  UIMAD UR20, UR20, UR41, UR43 ;  /* 0x00000029141472a4 */ /* 0x000fe4000f8e022b */
[----:B------:R-:W-:Y:S02]  /*198f0*/  UPRMT UR50, UR50, 0x5410, URZ ;  /* 0x0000541032327896 */ /* 0x000fe4000800003f */
[----:B------:R-:W-:-:S02]  /*19900*/  UIADD3 UR8, UR8, 0x20000, URZ ;  /* 0x0002000008087890 */ /* 0x000fc4000fffe03f */
[----:B------:R-:W-:Y:S02]  /*19910*/  UIMAD UR11, UR11, UR40, UR42 ;  /* 0x000000280b0b72a4 */ /* 0x000fe4000f8e022a */
[----:B------:R-:W-:Y:S01]  /*19920*/  UIMAD UR12, UR12, UR41, UR43 ;  /* 0x000000290c0c72a4 */ /* 0x000fe2000f8e022b */
[----:B------:R-:W-:Y:S01]  /*19930*/  UMOV UR22, 0x0 ;  /* 0x0000000000167882 */ /* 0x000fe20000000000 */
[----:B------:R-:W-:Y:S01]  /*19940*/  UMOV UR23, 0x10000000 ;  /* 0x1000000000177882 */ /* 0x000fe20000000000 */
[----:B------:R-:W-:Y:S01]  /*19950*/  UMOV UR35, UR31 ;  /* 0x0000001f00237c82 */ /* 0x000fe20008000000 */
[----:B------:R-:W-:Y:S01]  /*19960*/  UMOV UR33, UR29 ;  /* 0x0000001d00217c82 */ /* 0x000fe20008000000 */
[----:B------:R-:W-:Y:S01]  /*19970*/  UMOV UR39, UR31 ;  /* 0x0000001f00277c82 */ /* 0x000fe20008000000 */
[----:B------:R-:W-:Y:S01]  /*19980*/  UMOV UR37, UR29 ;  /* 0x0000001d00257c82 */ /* 0x000fe20008000000 */
[----:B------:R0:W-:Y:S01]  /*19990*/  UTMALDG.2D [UR28], [UR44], desc[UR22] ;  /* 0x0000161c2c0075b4 */ /* 0x0001e20008009000 */
[----:B------:R-:W-:Y:S01]  /*199a0*/  UMOV UR27, UR31 ;  /* 0x0000001f001b7c82 */ /* 0x000fe20008000000 */
[----:B------:R-:W-:Y:S01]  /*199b0*/  UMOV UR25, UR29 ;  /* 0x0000001d00197c82 */ /* 0x000fe20008000000 */
[----:B------:R-:W-:Y:S01]  /*199c0*/  UMOV UR17, UR29 ;  /* 0x0000001d00117c82 */ /* 0x000fe20008000000 */
[----:B------:R-:W-:Y:S01]  /*199d0*/  UMOV UR9, UR29 ;  /* 0x0000001d00097c82 */ /* 0x000fe20008000000 */
[----:B------:R0:W-:Y:S01]  /*199e0*/  UTMALDG.2D [UR32], [UR44], desc[UR22] ;  /* 0x000016202c0075b4 */ /* 0x0001e20008009000 */
[----:B------:R0:W-:Y:S01]  /*199f0*/  UTMALDG.2D [UR36], [UR44], desc[UR22] ;  /* 0x000016242c0075b4 */ /* 0x0001e20008009000 */
[----:B------:R0:W-:Y:S01]  /*19a00*/  UTMALDG.2D [UR24], [UR44], desc[UR22] ;  /* 0x000016182c0075b4 */ /* 0x0001e20008009000 */
[----:B------:R0:W-:Y:S01]  /*19a10*/  UTMALDG.4D.IM2COL [UR16], [UR52], UR50 ;  /* 0x00000010340073b4 */ /* 0x0001e20008058032 */
[----:B------:R0:W-:Y:S02]  /*19a20*/  UTMALDG.4D.IM2COL [UR8], [UR52], UR50 ;  /* 0x00000008340073b4 */ /* 0x0001e40008058032 */
[----:B0-----:R-:W-:Y:S05]  /*19a30*/  @P3 BRA `(.L_x_528) ;  /* 0xfffffff8004c3947 */ /* 0x001fea000383ffff */
.L_x_524:
[----:B------:R-:W-:Y:S05]  /*19a40*/  WARPSYNC.ALL ;  /* 0x0000000000007948 */ /* 0x000fea0003800000 */
[----:B------:R-:W-:-:S13]  /*19a50*/  ELECT P0, URZ, PT ;  /* 0x00000000003f782f */ /* 0x000fda0003800000 */
[----:B------:R-:W-:Y:S05]  /*19a60*/  @!P0 EXIT ;  /* 0x000000000000894d */ /* 0x000fea0003800000 */
[----:B------:R-:W-:-:S04]  /*19a70*/  ULOP3.LUT UR6, UR6, 0x2, URZ, 0xfc, !UPT ;  /* 0x0000000206067892 */ /* 0x000fc8000f8efc3f */
[----:B------:R-:W-:-:S06]  /*19a80*/  UISETP.NE.AND UP0, UPT, UR6, 0x3, UPT ;  /* 0x000000030600788c */ /* 0x000fcc000bf05270 */
[----:B------:R-:W-:-:S13]  /*19a90*/  PLOP3.LUT P0, PT, PT, PT, UP0, 0x80, 0x0 ;  /* 0x000000000000781c */ /* 0x000fda0003f0f008 */
[----:B------:R-:W-:Y:S05]  /*19aa0*/  @!P0 BRA `(.L_x_529) ;  /* 0x0000000000048947 */ /* 0x000fea0003800000 */
[----:B------:R-:W-:Y:S01]  /*19ab0*/  BPT.TRAP 0x1 ;  /* 0x000000040000795c */ /* 0x000fe20000300000 */
.L_x_529:
[----:B------:R-:W0:Y:S01]  /*19ac0*/  S2UR UR7, SR_CgaCtaId ;  /* 0x00000000000779c3 */ /* 0x000e220000008800 */
[----:B------:R-:W-:Y:S01]  /*19ad0*/  ULOP3.LUT UP0, URZ, UR5, 0x4, URZ, 0xc0, !UPT ;  /* 0x00000004053f7892 */ /* 0x000fe2000f80c03f */
[----:B------:R-:W-:Y:S01]  /*19ae0*/  UMOV UR6, 0x400 ;  /* 0x0000040000067882 */ /* 0x000fe20000000000 */
[----:B------:R-:W-:Y:S02]  /*19af0*/  USHF.L.U32 UR4, UR5, 0x3, URZ ;  /* 0x0000000305047899 */ /* 0x000fe4000800063f */
[----:B------:R-:W-:Y:S02]  /*19b00*/  USEL UR8, URZ, 0x1, UP0 ;  /* 0x000000013f087887 */ /* 0x000fe40008000000 */
[----:B------:R-:W-:-:S04]  /*19b10*/  ULOP3.LUT UR5, UR5, 0x3, URZ, 0xc0, !UPT ;  /* 0x0000000305057892 */ /* 0x000fc8000f8ec03f */
[----:B------:R-:W-:-:S05]  /*19b20*/  IMAD.U32 R0, RZ, RZ, UR8 ;  /* 0x00000008ff007e24 */ /* 0x000fca000f8e00ff */
[----:B------:R-:W-:Y:S01]  /*19b30*/  SHF.L.U32 R0, R0, 0x1f, RZ ;  /* 0x0000001f00007819 */ /* 0x000fe200000006ff */
[----:B0-----:R-:W-:Y:S02]  /*19b40*/  ULEA UR7, UR7, UR6, 0x18 ;  /* 0x0000000607077291 */ /* 0x001fe4000f8ec03f */
[----:B------:R-:W-:Y:S02]  /*19b50*/  ULOP3.LUT UR6, UR4, 0x18, URZ, 0xc0, !UPT ;  /* 0x0000001804067892 */ /* 0x000fe4000f8ec03f */
[----:B------:R-:W-:-:S04]  /*19b60*/  UIADD3 UR4, UR7, 0x30020, URZ ;  /* 0x0003002007047890 */ /* 0x000fc8000fffe03f */
[----:B------:R-:W-:-:S12]  /*19b70*/  UIADD3 UR6, UR4, UR6, URZ ;  /* 0x0000000604067290 */ /* 0x000fd8000fffe03f */
.L_x_530:
[----:B0-----:R-:W-:-:S04]  /*19b80*/  IMAD.U32 R3, RZ, RZ, UR6 ;  /* 0x00000006ff037e24 */ /* 0x001fc8000f8e00ff */
[----:B------:R0:W1:Y:S03]  /*19b90*/  SYNCS.PHASECHK.TRANS64.TRYWAIT P0, [R3+URZ], R0 ;  /* 0x00000000030075a7 */ /* 0x000066000800017f */
[----:B-1----:R-:W-:Y:S05]  /*19ba0*/  @!P0 NANOSLEEP.SYNCS 0x989680 ;  /* 0x009896800000895d */ /* 0x002fea0003900000 */
[----:B------:R-:W1:Y:S02]  /*19bb0*/  @!P0 SYNCS.PHASECHK.TRANS64 P0, [R3+URZ], R0 ;  /* 0x00000000030085a7 */ /* 0x000e64000800007f */
[----:B-1----:R-:W-:Y:S05]  /*19bc0*/  @!P0 BRA `(.L_x_530) ;  /* 0xfffffffc00ec8947 */ /* 0x002fea000383ffff */
[----:B------:R-:W-:-:S04]  /*19bd0*/  UIADD3 UR5, UR5, 0x1, URZ ;  /* 0x0000000105057890 */ /* 0x000fc8000fffe03f */
[----:B------:R-:W-:Y:S02]  /*19be0*/  UISETP.EQ.XOR UP0, UPT, UR5, 0x4, !UP0 ;  /* 0x000000040500788c */ /* 0x000fe4000c702a70 */
[----:B------:R-:W-:Y:S02]  /*19bf0*/  UISETP.NE.AND UP1, UPT, UR5, 0x4, UPT ;  /* 0x000000040500788c */ /* 0x000fe4000bf25270 */
[----:B------:R-:W-:Y:S02]  /*19c00*/  USEL UR6, URZ, 0x1, !UP0 ;  /* 0x000000013f067887 */ /* 0x000fe4000c000000 */
[----:B------:R-:W-:-:S04]  /*19c10*/  USEL UR5, UR5, URZ, UP1 ;  /* 0x0000003f05057287 */ /* 0x000fc80008800000 */
[----:B0-----:R-:W-:Y:S01]  /*19c20*/  IMAD.U32 R0, RZ, RZ, UR6 ;  /* 0x00000006ff007e24 */ /* 0x001fe2000f8e00ff */
[----:B------:R-:W-:-:S04]  /*19c30*/  ULEA UR7, UR5, UR4, 0x3 ;  /* 0x0000000405077291 */ /* 0x000fc8000f8e183f */
[----:B------:R-:W-:-:S08]  /*19c40*/  SHF.L.U32 R0, R0, 0x1f, RZ ;  /* 0x0000001f00007819 */ /* 0x000fd000000006ff */
.L_x_531:
[----:B0-----:R-:W-:-:S04]  /*19c50*/  IMAD.U32 R3, RZ, RZ, UR7 ;  /* 0x00000007ff037e24 */ /* 0x001fc8000f8e00ff */
[----:B------:R0:W1:Y:S03]  /*19c60*/  SYNCS.PHASECHK.TRANS64.TRYWAIT P0, [R3+URZ], R0 ;  /* 0x00000000030075a7 */ /* 0x000066000800017f */
[----:B-1----:R-:W-:Y:S05]  /*19c70*/  @!P0 NANOSLEEP.SYNCS 0x989680 ;  /* 0x009896800000895d */ /* 0x002fea0003900000 */
[----:B------:R-:W1:Y:S02]  /*19c80*/  @!P0 SYNCS.PHASECHK.TRANS64 P0, [R3+URZ], R0 ;  /* 0x00000000030085a7 */ /* 0x000e64000800007f */
[----:B-1----:R-:W-:Y:S05]  /*19c90*/  @!P0 BRA `(.L_x_531) ;  /* 0xfffffffc00ec8947 */ /* 0x002fea000383ffff */
[----:B------:R-:W-:-:S04]  /*19ca0*/  UIADD3 UR5, UR5, 0x1, URZ ;  /* 0x0000000105057890 */ /* 0x000fc8000fffe03f */
[----:B------:R-:W-:Y:S02]  /*19cb0*/  UISETP.EQ.XOR UP0, UPT, UR5, 0x4, UP0 ;  /* 0x000000040500788c */ /* 0x000fe40008702a70 */
[----:B------:R-:W-:Y:S02]  /*19cc0*/  UISETP.NE.AND UP1, UPT, UR5, 0x4, UPT ;  /* 0x000000040500788c */ /* 0x000fe4000bf25270 */
[----:B------:R-:W-:Y:S02]  /*19cd0*/  USEL UR6, URZ, 0x1, !UP0 ;  /* 0x000000013f067887 */ /* 0x000fe4000c000000 */
[----:B------:R-:W-:-:S04]  /*19ce0*/  USEL UR5, UR5, URZ, UP1 ;  /* 0x0000003f05057287 */ /* 0x000fc80008800000 */
[----:B0-----:R-:W-:Y:S01]  /*19cf0*/  IMAD.U32 R0, RZ, RZ, UR6 ;  /* 0x00000006ff007e24 */ /* 0x001fe2000f8e00ff */
[----:B------:R-:W-:-:S04]  /*19d00*/  ULEA UR7, UR5, UR4, 0x3 ;  /* 0x0000000405077291 */ /* 0x000fc8000f8e183f */
[----:B------:R-:W-:-:S08]  /*19d10*/  SHF.L.U32 R0, R0, 0x1f, RZ ;  /* 0x0000001f00007819 */ /* 0x000fd000000006ff */
.L_x_532:
        /* <DEDUP_REMOVED lines=13> */
.L_x_533:
[----:B0-----:R-:W-:-:S04]  /*19df0*/  IMAD.U32 R3, RZ, RZ, UR5 ;  /* 0x00000005ff037e24 */ /* 0x001fc8000f8e00ff */
[----:B------:R0:W1:Y:S03]  /*19e00*/  SYNCS.PHASECHK.TRANS64.TRYWAIT P0, [R3+URZ], R0 ;  /* 0x00000000030075a7 */ /* 0x000066000800017f */
[----:B-1----:R-:W-:Y:S05]  /*19e10*/  @!P0 NANOSLEEP.SYNCS 0x989680 ;  /* 0x009896800000895d */ /* 0x002fea0003900000 */
[----:B------:R-:W1:Y:S02]  /*19e20*/  @!P0 SYNCS.PHASECHK.TRANS64 P0, [R3+URZ], R0 ;  /* 0x00000000030085a7 */ /* 0x000e64000800007f */
[----:B-1----:R-:W-:Y:S05]  /*19e30*/  @P0 EXIT ;  /* 0x000000000000094d */ /* 0x002fea0003800000 */
[----:B------:R-:W-:Y:S05]  /*19e40*/  BRA `(.L_x_533) ;  /* 0xfffffffc00e87947 */ /* 0x000fea000383ffff */
.L_x_534:
[----:B------:R-:W-:-:S00]  /*19e50*/  BRA `(.L_x_534) ;  /* 0xfffffffc00fc7947 */ /* 0x000fc0000383ffff */
[----:B------:R-:W-:-:S00]  /*19e60*/  NOP ;  /* 0x0000000000007918 */ /* 0x000fc00000000000 */
        /* <DEDUP_REMOVED lines=9> */
.L_x_535:


//--------------------- .nv.shared._ZN7cutlass13device_kernelINS_4conv6kernel13ConvUniversalINS1_16ConvProblemShapeILNS1_8OperatorE2ELi2EEENS1_10collective14CollectiveConvINS1_46MainloopSm90TmaGmmaWarpSpecializedImplicitGemmILS5_2ELi4ELi2EN4cute5tupleIJNSA_1CILi1EEESD_SD_EEENS1_36KernelImplicitTmaWarpSpecializedSm90ELi1EEENSB_IJNSC_ILi256EEENSB_IJNSC_ILi128EEEEEENSB_IJNSC_ILi64EEEEEEEEENS_6half_tESN_NSA_8TiledMMAINSA_8MMA_AtomIJNSA_4SM904GMMA26MMA_64x128x16_F32F16F16_SSILNSR_5MajorE1ELST_1ELNSR_7ScaleInE1ELSU_1EEEEEENSA_6LayoutISE_NSB_IJNSC_ILi0EEESY_SY_EEEEENSB_IJNSA_10UnderscoreES11_S11_EEEEENS7_6detail26Sm90ImplicitGemmTileTraitsINSA_13SM90_TMA_LOADENSA_14ComposedLayoutINSA_7SwizzleILi3ELi4ELi3EEENSA_18smem_ptr_flag_bitsILi16EEENSX_INSB_IJNSB_IJSK_NSC_ILi4EEEEEENSB_IJNSC_ILi8EEES1E_EEENSB_IJSD_S1C_EEEEEENSB_IJNSB_IJSD_NSC_ILi4096EEEEEENSB_IJSK_NSC_ILi512EEEEEENSB_IJSY_NSC_ILi16384EEEEEEEEEEEEEvEENS15_INSA_20SM90_TMA_LOAD_IM2COLENS17_IS19_S1B_NSX_INSB_IJNSB_IJSK_NSC_ILi2EEEEEES1F_S1G_EEENSB_IJS1J_S1L_NSB_IJSY_NSC_ILi8192EEEEEEEEEEEEEvEEEENS_8epilogue10collective6detail29Sm90TmaWarpSpecializedAdapterINS24_15DefaultEpilogueISN_NSB_IJlNSB_IJSD_llEEESY_EEES29_NS23_6thread17LinearCombinationISN_Li1EffLNS2A_9ScaleType4KindE0ELNS_15FloatRoundStyleE2ESN_EENS_4gemm15EpilogueDefaultEEEEEvvEEEEvNT_6ParamsE --------------------------
	.section	.nv.shared._ZN7cutlass13device_kernelINS_4conv6kernel13ConvUniversalINS1_16ConvProblemShapeILNS1_8OperatorE2ELi2EEENS1_10collective14CollectiveConvINS1_46MainloopSm90TmaGmmaWarpSpecializedImplicitGemmILS5_2ELi4ELi2EN4cute5tupleIJNSA_1CILi1EEESD_SD_EEENS1_36KernelImplicitTmaWarpSpecializedSm90ELi1EEENSB_IJNSC_ILi256EEENSB_IJNSC_ILi128EEEEEENSB_IJNSC_ILi64EEEEEEEEENS_6half_tESN_NSA_8TiledMMAINSA_8MMA_AtomIJNSA_4SM904GMMA26MMA_64x128x16_F32F16F16_SSILNSR_5MajorE1ELST_1ELNSR_7ScaleInE1ELSU_1EEEEEENSA_6LayoutISE_NSB_IJNSC_ILi0EEESY_SY_EEEEENSB_IJNSA_10UnderscoreES11_S11_EEEEENS7_6detail26Sm90ImplicitGemmTileTraitsINSA_13SM90_TMA_LOADENSA_14ComposedLayoutINSA_7SwizzleILi3ELi4ELi3EEENSA_18smem_ptr_flag_bitsILi16EEENSX_INSB_IJNSB_IJSK_NSC_ILi4EEEEEENSB_IJNSC_ILi8EEES1E_EEENSB_IJSD_S1C_EEEEEENSB_IJNSB_IJSD_NSC_ILi4096EEEEEENSB_IJSK_NSC_ILi512EEEEEENSB_IJSY_NSC_ILi16384EEEEEEEEEEEEEvEENS15_INSA_20SM90_TMA_LOAD_IM2COLENS17_IS19_S1B_NSX_INSB_IJNSB_IJSK_NSC_ILi2EEEEEES1F_S1G_EEENSB_IJS1J_S1L_NSB_IJSY_NSC_ILi8192EEEEEEEEEEEEEvEEEENS_8epilogue10collective6detail29Sm90TmaWarpSpecializedAdapterINS24_15DefaultEpilogueISN_NSB_IJlNSB_IJSD_llEEESY_EEES29_NS23_6thread17LinearCombinationISN_Li1EffLNS2A_9ScaleType4KindE0ELNS_15FloatRoundStyleE2ESN_EENS_4gemm15EpilogueDefaultEEEEEvvEEEEvNT_6ParamsE,"aw",@nobits
	.sectionflags	@""
	.align	16
	.zero		1024


//--------------------- .nv.shared.reserved.0     --------------------------
	.section	.nv.shared.reserved.0,"aw",@nobits
	.weak		__nv_reservedSMEM_offset_0_alias
	.size		__nv_reservedSMEM_offset_0_alias, 0, 0
	.other		__nv_reservedSMEM_offset_0_alias,@"STO_CUDA_RESERVED_SHARED STV_DEFAULT"
__nv_reservedSMEM_offset_0_alias:
	.zero		0


//--------------------- .nv.global                --------------------------
	.section	.nv.global,"aw",@nobits
.nv.global:
	.type		_ZN39_INTERNAL_c0eb13cb_4_k_cu_967584de_38334cute1_E,@object
	.size		_ZN39_INTERNAL_c0eb13cb_4_k_cu_967584de_38334cute1_E,(_ZN39_INTERNAL_c0eb13cb_4_k_cu_967584de_38334cuda3std3__45__cpo6cbeginE - _ZN39_INTERNAL_c0eb13cb_4_k_cu_967584de_38334cute1_E)
_ZN39_INTERNAL_c0eb13cb_4_k_cu_967584de_38334cute1_E:
	.zero		1
	.type		_ZN39_INTERNAL_c0eb13cb_4_k_cu_967584de_38334cuda3std3__45__cpo6cbeginE,@object
	.size		_ZN39_INTERNAL_c0eb13cb_4_k_cu_967584de_38334cuda3std3__45__cpo6cbeginE,(_ZN39_INTERNAL_c0eb13cb_4_k_cu_967584de_38334cuda3std3__48in_placeE - _ZN39_INTERNAL_c0eb13cb_4_k_cu_967584de_38334cuda3std3__45__cpo6cbeginE)
_ZN39_INTERNAL_c0eb13cb_4_k_cu_967584de_38334cuda3std3__45__cpo6cbeginE:
	.zero		1
	.type		_ZN39_INTERNAL_c0eb13cb_4_k_cu_967584de_38334cuda3std3__48in_placeE,@object
	.size		_ZN39_INTERNAL_c0eb13cb_4_k_cu_967584de_38334cuda3std3__48in_placeE,(_ZN39_INTERNAL_c0eb13cb_4_k_cu_967584de_38334cuda3std6ranges3__45__cpo9iter_moveE - _ZN39_INTERNAL_c0eb13cb_4_k_cu_967584de_38334cuda3std3__48in_placeE)
_ZN39_INTERNAL_c0eb13cb_4_k_cu_967584de_38334cuda3std3__48in_placeE:
	.zero		1
	.type		_ZN39_INTERNAL_c0eb13cb_4_k_cu_967584de_38334cuda3std6ranges3__45__cpo9iter_moveE,@object
	.size		_ZN39_INTERNAL_c0eb13cb_4_k_cu_967584de_38334cuda3std6ranges3__45__cpo9iter_moveE,(_ZN39_INTERNAL_c0eb13cb_4_k_cu_967584de_38334cuda3std3__45__cpo5beginE - _ZN39_INTERNAL_c0eb13cb_4_k_cu_967584de_38334cuda3std6ranges3__45__cpo9iter_moveE)
_ZN39_INTERNAL_c0eb13cb_4_k_cu_967584de_38334cuda3std6ranges3__45__cpo9iter_moveE:
	.zero		1
	.type		_ZN39_INTERNAL_c0eb13cb_4_k_cu_967584de_38334cuda3std3__45__cpo5beginE,@object
	.size		_ZN39_INTERNAL_c0eb13cb_4_k_cu_967584de_38334cuda3std3__45__cpo5beginE,(_ZN39_INTERNAL_c0eb13cb_4_k_cu_967584de_38334cuda3std3__441_GLOBAL__N__c0eb13cb_4_k_cu_967584de_38336ignoreE - _ZN39_INTERNAL_c0eb13cb_4_k_cu_967584de_38334cuda3std3__45__cpo5beginE)
_ZN39_INTERNAL_c0eb13cb_4_k_cu_967584de_38334cuda3std3__45__cpo5beginE:
	.zero		1
	.type		_ZN39_INTERNAL_c0eb13cb_4_k_cu_967584de_38334cuda3std3__441_GLOBAL__N__c0eb13cb_4_k_cu_967584de_38336ignoreE,@object
	.size		_ZN39_INTERNAL_c0eb13cb_4_k_cu_967584de_38334cuda3std3__441_GLOBAL__N__c0eb13cb_4_k_cu_967584de_38336ignoreE,(_ZN39_INTERNAL_c0eb13cb_4_k_cu_967584de_38334cute7productE - _ZN39_INTERNAL_c0eb13cb_4_k_cu_967584de_38334cuda3std3__441_GLOBAL__N__c0eb13cb_4_k_cu_967584de_38336ignoreE)
_ZN39_INTERNAL_c0eb13cb_4_k_cu_967584de_38334cuda3std3__441_GLOBAL__N__c0eb13cb_4_k_cu_967584de_38336ignoreE:
	.zero		1
	.type		_ZN39_INTERNAL_c0eb13cb_4_k_cu_967584de_38334cute7productE,@object
	.size		_ZN39_INTERNAL_c0eb13cb_4_k_cu_967584de_38334cute7productE,(_ZN39_INTERNAL_c0eb13cb_4_k_cu_967584de_38334cuda3std3__45__cpo3endE - _ZN39_INTERNAL_c0eb13cb_4_k_cu_967584de_38334cute7productE)
_ZN39_INTERNAL_c0eb13cb_4_k_cu_967584de_38334cute7productE:
	.zero		1
	.type		_ZN39_INTERNAL_c0eb13cb_4_k_cu_967584de_38334cuda3std3__45__cpo3endE,@object
	.size		_ZN39_INTERNAL_c0eb13cb_4_k_cu_967584de_38334cuda3std3__45__cpo3endE,(_ZN39_INTERNAL_c0eb13cb_4_k_cu_967584de_38334cuda3std3__419piecewise_constructE - _ZN39_INTERNAL_c0eb13cb_4_k_cu_967584de_38334cuda3std3__45__cpo3endE)
_ZN39_INTERNAL_c0eb13cb_4_k_cu_967584de_38334cuda3std3__45__cpo3endE:
	.zero		1
	.type		_ZN39_INTERNAL_c0eb13cb_4_k_cu_967584de_38334cuda3std3__419piecewise_constructE,@object
	.size		_ZN39_INTERNAL_c0eb13cb_4_k_cu_967584de_38334cuda3std3__419piecewise_constructE,(_ZN39_INTERNAL_c0eb13cb_4_k_cu_967584de_38334cuda3std3__45__cpo4cendE - _ZN39_INTERNAL_c0eb13cb_4_k_cu_967584de_38334cuda3std3__419piecewise_constructE)
_ZN39_INTERNAL_c0eb13cb_4_k_cu_967584de_38334cuda3std3__419piecewise_constructE:
	.zero		1
	.type		_ZN39_INTERNAL_c0eb13cb_4_k_cu_967584de_38334cuda3std3__45__cpo4cendE,@object
	.size		_ZN39_INTERNAL_c0eb13cb_4_k_cu_967584de_38334cuda3std3__45__cpo4cendE,(_ZN39_INTERNAL_c0eb13cb_4_k_cu_967584de_38334cuda3std6ranges3__45__cpo4swapE - _ZN39_INTERNAL_c0eb13cb_4_k_cu_967584de_38334cuda3std3__45__cpo4cendE)
_ZN39_INTERNAL_c0eb13cb_4_k_cu_967584de_38334cuda3std3__45__cpo4cendE:
	.zero		1
	.type		_ZN39_INTERNAL_c0eb13cb_4_k_cu_967584de_38334cuda3std6ranges3__45__cpo4swapE,@object
	.size		_ZN39_INTERNAL_c0eb13cb_4_k_cu_967584de_38334cuda3std6ranges3__45__cpo4swapE,(.L_7 - _ZN39_INTERNAL_c0eb13cb_4_k_cu_967584de_38334cuda3std6ranges3__45__cpo4swapE)
_ZN39_INTERNAL_c0eb13cb_4_k_cu_967584de_38334cuda3std6ranges3__45__cpo4swapE:
	.zero		1
.L_7:


//--------------------- .nv.constant0._ZN7cutlass13device_kernelINS_4conv6kernel13ConvUniversalINS1_16ConvProblemShapeILNS1_8OperatorE2ELi2EEENS1_10collective14CollectiveConvINS1_46MainloopSm90TmaGmmaWarpSpecializedImplicitGemmILS5_2ELi4ELi2EN4cute5tupleIJNSA_1CILi1EEESD_SD_EEENS1_36KernelImplicitTmaWarpSpecializedSm90ELi1EEENSB_IJNSC_ILi256EEENSB_IJNSC_ILi128EEEEEENSB_IJNSC_ILi64EEEEEEEEENS_6half_tESN_NSA_8TiledMMAINSA_8MMA_AtomIJNSA_4SM904GMMA26MMA_64x128x16_F32F16F16_SSILNSR_5MajorE1ELST_1ELNSR_7ScaleInE1ELSU_1EEEEEENSA_6LayoutISE_NSB_IJNSC_ILi0EEESY_SY_EEEEENSB_IJNSA_10UnderscoreES11_S11_EEEEENS7_6detail26Sm90ImplicitGemmTileTraitsINSA_13SM90_TMA_LOADENSA_14ComposedLayoutINSA_7SwizzleILi3ELi4ELi3EEENSA_18smem_ptr_flag_bitsILi16EEENSX_INSB_IJNSB_IJSK_NSC_ILi4EEEEEENSB_IJNSC_ILi8EEES1E_EEENSB_IJSD_S1C_EEEEEENSB_IJNSB_IJSD_NSC_ILi4096EEEEEENSB_IJSK_NSC_ILi512EEEEEENSB_IJSY_NSC_ILi16384EEEEEEEEEEEEEvEENS15_INSA_20SM90_TMA_LOAD_IM2COLENS17_IS19_S1B_NSX_INSB_IJNSB_IJSK_NSC_ILi2EEEEEES1F_S1G_EEENSB_IJS1J_S1L_NSB_IJSY_NSC_ILi8192EEEEEEEEEEEEEvEEEENS_8epilogue10collective6detail29Sm90TmaWarpSpecializedAdapterINS24_15DefaultEpilogueISN_NSB_IJlNSB_IJSD_llEEESY_EEES29_NS23_6thread17LinearCombinationISN_Li1EffLNS2A_9ScaleType4KindE0ELNS_15FloatRoundStyleE2ESN_EENS_4gemm15EpilogueDefaultEEEEEvvEEEEvNT_6ParamsE --------------------------
	.section	.nv.constant0._ZN7cutlass13device_kernelINS_4conv6kernel13ConvUniversalINS1_16ConvProblemShapeILNS1_8OperatorE2ELi2EEENS1_10collective14CollectiveConvINS1_46MainloopSm90TmaGmmaWarpSpecializedImplicitGemmILS5_2ELi4ELi2EN4cute5tupleIJNSA_1CILi1EEESD_SD_EEENS1_36KernelImplicitTmaWarpSpecializedSm90ELi1EEENSB_IJNSC_ILi256EEENSB_IJNSC_ILi128EEEEEENSB_IJNSC_ILi64EEEEEEEEENS_6half_tESN_NSA_8TiledMMAINSA_8MMA_AtomIJNSA_4SM904GMMA26MMA_64x128x16_F32F16F16_SSILNSR_5MajorE1ELST_1ELNSR_7ScaleInE1ELSU_1EEEEEENSA_6LayoutISE_NSB_IJNSC_ILi0EEESY_SY_EEEEENSB_IJNSA_10UnderscoreES11_S11_EEEEENS7_6detail26Sm90ImplicitGemmTileTraitsINSA_13SM90_TMA_LOADENSA_14ComposedLayoutINSA_7SwizzleILi3ELi4ELi3EEENSA_18smem_ptr_flag_bitsILi16EEENSX_INSB_IJNSB_IJSK_NSC_ILi4EEEEEENSB_IJNSC_ILi8EEES1E_EEENSB_IJSD_S1C_EEEEEENSB_IJNSB_IJSD_NSC_ILi4096EEEEEENSB_IJSK_NSC_ILi512EEEEEENSB_IJSY_NSC_ILi16384EEEEEEEEEEEEEvEENS15_INSA_20SM90_TMA_LOAD_IM2COLENS17_IS19_S1B_NSX_INSB_IJNSB_IJSK_NSC_ILi2EEEEEES1F_S1G_EEENSB_IJS1J_S1L_NSB_IJSY_NSC_ILi8192EEEEEEEEEEEEEvEEEENS_8epilogue10collective6detail29Sm90TmaWarpSpecializedAdapterINS24_15DefaultEpilogueISN_NSB_IJlNSB_IJSD_llEEESY_EEES29_NS23_6thread17LinearCombinationISN_Li1EffLNS2A_9ScaleType4KindE0ELNS_15FloatRoundStyleE2ESN_EENS_4gemm15EpilogueDefaultEEEEEvvEEEEvNT_6ParamsE,"a",@progbits
	.sectionflags	@""
	.align	4
.nv.constant0._ZN7cutlass13device_kernelINS_4conv6kernel13ConvUniversalINS1_16ConvProblemShapeILNS1_8OperatorE2ELi2EEENS1_10collective14CollectiveConvINS1_46MainloopSm90TmaGmmaWarpSpecializedImplicitGemmILS5_2ELi4ELi2EN4cute5tupleIJNSA_1CILi1EEESD_SD_EEENS1_36KernelImplicitTmaWarpSpecializedSm90ELi1EEENSB_IJNSC_ILi256EEENSB_IJNSC_ILi128EEEEEENSB_IJNSC_ILi64EEEEEEEEENS_6half_tESN_NSA_8TiledMMAINSA_8MMA_AtomIJNSA_4SM904GMMA26MMA_64x128x16_F32F16F16_SSILNSR_5MajorE1ELST_1ELNSR_7ScaleInE1ELSU_1EEEEEENSA_6LayoutISE_NSB_IJNSC_ILi0EEESY_SY_EEEEENSB_IJNSA_10UnderscoreES11_S11_EEEEENS7_6detail26Sm90ImplicitGemmTileTraitsINSA_13SM90_TMA_LOADENSA_14ComposedLayoutINSA_7SwizzleILi3ELi4ELi3EEENSA_18smem_ptr_flag_bitsILi16EEENSX_INSB_IJNSB_IJSK_NSC_ILi4EEEEEENSB_IJNSC_ILi8EEES1E_EEENSB_IJSD_S1C_EEEEEENSB_IJNSB_IJSD_NSC_ILi4096EEEEEENSB_IJSK_NSC_ILi512EEEEEENSB_IJSY_NSC_ILi16384EEEEEEEEEEEEEvEENS15_INSA_20SM90_TMA_LOAD_IM2COLENS17_IS19_S1B_NSX_INSB_IJNSB_IJSK_NSC_ILi2EEEEEES1F_S1G_EEENSB_IJS1J_S1L_NSB_IJSY_NSC_ILi8192EEEEEEEEEEEEEvEEEENS_8epilogue10collective6detail29Sm90TmaWarpSpecializedAdapterINS24_15DefaultEpilogueISN_NSB_IJlNSB_IJSD_llEEESY_EEES29_NS23_6thread17LinearCombinationISN_Li1EffLNS2A_9ScaleType4KindE0ELNS_15FloatRoundStyleE2ESN_EENS_4gemm15EpilogueDefaultEEEEEvvEEEEvNT_6ParamsE:
	.zero		1536


//--------------------- SYMBOLS --------------------------

	.type		.nv.reservedSmem.offset0,@object
	.size		.nv.reservedSmem.offset0,0x4
